//
// Generated by NVIDIA NVVM Compiler
//
// Compiler Build ID: CL-36424714
// Cuda compilation tools, release 13.0, V13.0.88
// Based on NVVM 20.0.0
//

.version 9.0
.target sm_100
.address_size 64

	// .globl	_Z11classicHeatPfS_
.const .align 4 .f32 fo;
.extern .shared .align 16 .b8 temper[];

.visible .entry _Z11classicHeatPfS_(
	.param .u64 .ptr .align 1 _Z11classicHeatPfS__param_0,
	.param .u64 .ptr .align 1 _Z11classicHeatPfS__param_1
)
{
	.reg .pred 	%p<3>;
	.reg .b32 	%r<7>;
	.reg .b32 	%f<29>;
	.reg .b64 	%rd<11>;

	ld.param.u64 	%rd3, [_Z11classicHeatPfS__param_0];
	ld.param.u64 	%rd4, [_Z11classicHeatPfS__param_1];
	cvta.to.global.u64 	%rd1, %rd4;
	cvta.to.global.u64 	%rd2, %rd3;
	mov.u32 	%r1, %ntid.x;
	mov.u32 	%r3, %ctaid.x;
	mov.u32 	%r4, %tid.x;
	mad.lo.s32 	%r2, %r1, %r3, %r4;
	setp.ne.s32 	%p1, %r2, 0;
	@%p1 bra 	$L__BB0_2;
	ld.global.f32 	%f20, [%rd2+4];
	ld.global.f32 	%f21, [%rd2];
	ld.const.f32 	%f22, [fo];
	add.f32 	%f23, %f20, %f20;
	add.f32 	%f24, %f22, %f22;
	mov.f32 	%f25, 0f3F800000;
	sub.f32 	%f26, %f25, %f24;
	mul.f32 	%f27, %f21, %f26;
	fma.rn.f32 	%f28, %f23, %f22, %f27;
	st.global.f32 	[%rd1], %f28;
	bra.uni 	$L__BB0_5;
$L__BB0_2:
	mov.u32 	%r5, %nctaid.x;
	mad.lo.s32 	%r6, %r1, %r5, -1;
	setp.ne.s32 	%p2, %r2, %r6;
	@%p2 bra 	$L__BB0_4;
	mul.wide.s32 	%rd8, %r2, 4;
	add.s64 	%rd9, %rd2, %rd8;
	ld.global.f32 	%f11, [%rd9+-4];
	ld.global.f32 	%f12, [%rd9];
	ld.const.f32 	%f13, [fo];
	add.f32 	%f14, %f11, %f11;
	add.f32 	%f15, %f13, %f13;
	mov.f32 	%f16, 0f3F800000;
	sub.f32 	%f17, %f16, %f15;
	mul.f32 	%f18, %f12, %f17;
	add.s64 	%rd10, %rd1, %rd8;
	fma.rn.f32 	%f19, %f14, %f13, %f18;
	st.global.f32 	[%rd10], %f19;
	bra.uni 	$L__BB0_5;
$L__BB0_4:
	mul.wide.s32 	%rd5, %r2, 4;
	add.s64 	%rd6, %rd2, %rd5;
	ld.global.f32 	%f1, [%rd6+-4];
	ld.global.f32 	%f2, [%rd6+4];
	ld.global.f32 	%f3, [%rd6];
	ld.const.f32 	%f4, [fo];
	add.f32 	%f5, %f1, %f2;
	add.f32 	%f6, %f4, %f4;
	mov.f32 	%f7, 0f3F800000;
	sub.f32 	%f8, %f7, %f6;
	mul.f32 	%f9, %f3, %f8;
	add.s64 	%rd7, %rd1, %rd5;
	fma.rn.f32 	%f10, %f5, %f4, %f9;
	st.global.f32 	[%rd7], %f10;
$L__BB0_5:
	ret;

}
	// .globl	_Z10upTrianglePKfPfS1_
.visible .entry _Z10upTrianglePKfPfS1_(
	.param .u64 .ptr .align 1 _Z10upTrianglePKfPfS1__param_0,
	.param .u64 .ptr .align 1 _Z10upTrianglePKfPfS1__param_1,
	.param .u64 .ptr .align 1 _Z10upTrianglePKfPfS1__param_2
)
{
	.reg .pred 	%p<22>;
	.reg .b32 	%r<77>;
	.reg .b32 	%f<38>;
	.reg .b64 	%rd<13>;

	ld.param.u64 	%rd3, [_Z10upTrianglePKfPfS1__param_0];
	ld.param.u64 	%rd1, [_Z10upTrianglePKfPfS1__param_1];
	ld.param.u64 	%rd2, [_Z10upTrianglePKfPfS1__param_2];
	cvta.to.global.u64 	%rd4, %rd3;
	mov.u32 	%r1, %ntid.x;
	mov.u32 	%r27, %ctaid.x;
	mov.u32 	%r2, %tid.x;
	mad.lo.s32 	%r3, %r1, %r27, %r2;
	mul.wide.s32 	%rd5, %r3, 4;
	add.s64 	%rd6, %rd4, %rd5;
	ld.global.f32 	%f3, [%rd6];
	shl.b32 	%r28, %r2, 2;
	mov.u32 	%r29, temper;
	add.s32 	%r4, %r29, %r28;
	st.shared.f32 	[%r4], %f3;
	bar.sync 	0;
	setp.lt.u32 	%p1, %r1, 4;
	@%p1 bra 	$L__BB1_18;
	shr.u32 	%r31, %r1, 1;
	ld.const.f32 	%f1, [fo];
	add.f32 	%f4, %f1, %f1;
	mov.f32 	%f5, 0f3F800000;
	sub.f32 	%f2, %f5, %f4;
	add.s32 	%r5, %r31, -1;
	add.s32 	%r32, %r31, -2;
	and.b32  	%r6, %r5, 3;
	setp.lt.u32 	%p2, %r32, 3;
	mov.b32 	%r76, 1;
	@%p2 bra 	$L__BB1_13;
	and.b32  	%r7, %r5, -4;
	shl.b32 	%r34, %r1, 2;
	add.s32 	%r8, %r4, %r34;
	add.s32 	%r71, %r1, -2;
	mov.b32 	%r72, 0;
$L__BB1_3:
	add.s32 	%r12, %r72, 1;
	add.s32 	%r35, %r71, 1;
	setp.ge.u32 	%p3, %r2, %r35;
	setp.lt.u32 	%p4, %r2, %r12;
	or.pred  	%p5, %p3, %p4;
	@%p5 bra 	$L__BB1_5;
	ld.shared.f32 	%f6, [%r4+-4];
	ld.shared.f32 	%f7, [%r4+4];
	ld.shared.f32 	%f8, [%r4];
	add.f32 	%f9, %f6, %f7;
	mul.f32 	%f10, %f8, %f2;
	fma.rn.f32 	%f11, %f9, %f1, %f10;
	st.shared.f32 	[%r8], %f11;
$L__BB1_5:
	bar.sync 	0;
	setp.ge.u32 	%p6, %r2, %r71;
	setp.le.u32 	%p7, %r2, %r12;
	or.pred  	%p8, %p6, %p7;
	@%p8 bra 	$L__BB1_7;
	ld.shared.f32 	%f12, [%r8+-4];
	ld.shared.f32 	%f13, [%r8+4];
	ld.shared.f32 	%f14, [%r8];
	add.f32 	%f15, %f12, %f13;
	mul.f32 	%f16, %f14, %f2;
	fma.rn.f32 	%f17, %f15, %f1, %f16;
	st.shared.f32 	[%r4], %f17;
$L__BB1_7:
	bar.sync 	0;
	add.s32 	%r38, %r71, -1;
	setp.ge.u32 	%p9, %r2, %r38;
	add.s32 	%r13, %r12, 2;
	setp.lt.u32 	%p10, %r2, %r13;
	or.pred  	%p11, %p9, %p10;
	@%p11 bra 	$L__BB1_9;
	ld.shared.f32 	%f18, [%r4+-4];
	ld.shared.f32 	%f19, [%r4+4];
	ld.shared.f32 	%f20, [%r4];
	add.f32 	%f21, %f18, %f19;
	mul.f32 	%f22, %f20, %f2;
	fma.rn.f32 	%f23, %f21, %f1, %f22;
	st.shared.f32 	[%r8], %f23;
$L__BB1_9:
	bar.sync 	0;
	add.s32 	%r40, %r71, -2;
	setp.ge.u32 	%p12, %r2, %r40;
	add.s32 	%r14, %r13, 1;
	setp.lt.u32 	%p13, %r2, %r14;
	or.pred  	%p14, %p12, %p13;
	@%p14 bra 	$L__BB1_11;
	ld.shared.f32 	%f24, [%r8+-4];
	ld.shared.f32 	%f25, [%r8+4];
	ld.shared.f32 	%f26, [%r8];
	add.f32 	%f27, %f24, %f25;
	mul.f32 	%f28, %f26, %f2;
	fma.rn.f32 	%f29, %f27, %f1, %f28;
	st.shared.f32 	[%r4], %f29;
$L__BB1_11:
	bar.sync 	0;
	add.s32 	%r72, %r72, 4;
	add.s32 	%r71, %r71, -4;
	setp.ne.s32 	%p15, %r14, %r7;
	@%p15 bra 	$L__BB1_3;
	add.s32 	%r76, %r72, 1;
$L__BB1_13:
	setp.eq.s32 	%p16, %r6, 0;
	@%p16 bra 	$L__BB1_18;
	sub.s32 	%r75, %r1, %r76;
	neg.s32 	%r74, %r6;
$L__BB1_15:
	.pragma "nounroll";
	setp.ge.u32 	%p17, %r2, %r75;
	setp.lt.u32 	%p18, %r2, %r76;
	or.pred  	%p19, %p17, %p18;
	@%p19 bra 	$L__BB1_17;
	and.b32  	%r43, %r76, 1;
	setp.eq.b32 	%p20, %r43, 1;
	not.b32 	%r44, %r76;
	and.b32  	%r45, %r44, 1;
	mul.lo.s32 	%r46, %r45, %r1;
	shl.b32 	%r47, %r46, 2;
	add.s32 	%r48, %r4, %r47;
	ld.shared.f32 	%f30, [%r48+-4];
	ld.shared.f32 	%f31, [%r48+4];
	ld.shared.f32 	%f32, [%r48];
	add.f32 	%f33, %f30, %f31;
	mul.f32 	%f34, %f32, %f2;
	fma.rn.f32 	%f35, %f33, %f1, %f34;
	shl.b32 	%r49, %r1, 2;
	selp.b32 	%r50, %r49, 0, %p20;
	add.s32 	%r51, %r4, %r50;
	st.shared.f32 	[%r51], %f35;
$L__BB1_17:
	bar.sync 	0;
	add.s32 	%r76, %r76, 1;
	add.s32 	%r75, %r75, -1;
	add.s32 	%r74, %r74, 1;
	setp.ne.s32 	%p21, %r74, 0;
	@%p21 bra 	$L__BB1_15;
$L__BB1_18:
	shr.u32 	%r52, %r2, 1;
	shl.b32 	%r53, %r2, 30;
	shr.s32 	%r54, %r53, 31;
	and.b32  	%r55, %r54, %r1;
	and.b32  	%r56, %r2, 1;
	cvta.to.global.u64 	%rd7, %rd1;
	cvta.to.global.u64 	%rd8, %rd2;
	add.s32 	%r57, %r1, %r56;
	sub.s32 	%r58, %r57, %r52;
	add.s32 	%r59, %r58, %r55;
	shl.b32 	%r60, %r59, 2;
	add.s32 	%r62, %r29, %r60;
	ld.shared.f32 	%f36, [%r62+-8];
	add.s32 	%r63, %r3, %r1;
	mov.u32 	%r64, %nctaid.x;
	mad.lo.s32 	%r65, %r1, %r64, -1;
	and.b32  	%r66, %r63, %r65;
	mul.wide.s32 	%rd9, %r66, 4;
	add.s64 	%rd10, %rd7, %rd9;
	st.global.f32 	[%rd10], %f36;
	add.s32 	%r67, %r56, %r52;
	add.s32 	%r68, %r67, %r55;
	shl.b32 	%r69, %r68, 2;
	add.s32 	%r70, %r29, %r69;
	ld.shared.f32 	%f37, [%r70];
	add.s64 	%rd12, %rd8, %rd5;
	st.global.f32 	[%rd12], %f37;
	ret;

}
	// .globl	_Z12downTrianglePfPKfS1_
.visible .entry _Z12downTrianglePfPKfS1_(
	.param .u64 .ptr .align 1 _Z12downTrianglePfPKfS1__param_0,
	.param .u64 .ptr .align 1 _Z12downTrianglePfPKfS1__param_1,
	.param .u64 .ptr .align 1 _Z12downTrianglePfPKfS1__param_2
)
{
	.reg .pred 	%p<26>;
	.reg .b32 	%r<86>;
	.reg .b32 	%f<54>;
	.reg .b64 	%rd<12>;

	ld.param.u64 	%rd1, [_Z12downTrianglePfPKfS1__param_0];
	ld.param.u64 	%rd2, [_Z12downTrianglePfPKfS1__param_1];
	ld.param.u64 	%rd3, [_Z12downTrianglePfPKfS1__param_2];
	cvta.to.global.u64 	%rd4, %rd3;
	cvta.to.global.u64 	%rd5, %rd2;
	mov.u32 	%r1, %ntid.x;
	mov.u32 	%r26, %ctaid.x;
	mov.u32 	%r2, %tid.x;
	mad.lo.s32 	%r3, %r1, %r26, %r2;
	add.s32 	%r4, %r2, 1;
	add.s32 	%r5, %r1, 2;
	shr.u32 	%r85, %r5, 1;
	shr.u32 	%r27, %r2, 1;
	shl.b32 	%r28, %r2, 30;
	shr.s32 	%r29, %r28, 31;
	and.b32  	%r30, %r29, %r5;
	and.b32  	%r31, %r2, 1;
	sub.s32 	%r32, %r31, %r27;
	add.s32 	%r33, %r32, %r85;
	add.s32 	%r34, %r33, %r30;
	add.s32 	%r35, %r31, %r27;
	add.s32 	%r36, %r35, %r85;
	add.s32 	%r37, %r36, %r30;
	mul.wide.s32 	%rd6, %r3, 4;
	add.s64 	%rd7, %rd5, %rd6;
	ld.global.f32 	%f9, [%rd7];
	shl.b32 	%r38, %r34, 2;
	mov.u32 	%r39, temper;
	add.s32 	%r40, %r39, %r38;
	st.shared.f32 	[%r40+-8], %f9;
	add.s64 	%rd8, %rd4, %rd6;
	ld.global.f32 	%f10, [%rd8];
	shl.b32 	%r41, %r37, 2;
	add.s32 	%r42, %r39, %r41;
	st.shared.f32 	[%r42], %f10;
	bar.sync 	0;
	setp.lt.u32 	%p1, %r1, 4;
	@%p1 bra 	$L__BB2_17;
	sub.s32 	%r7, %r5, %r4;
	ld.const.f32 	%f1, [fo];
	add.f32 	%f11, %f1, %f1;
	mov.f32 	%f12, 0f3F800000;
	sub.f32 	%f2, %f12, %f11;
	min.u32 	%r8, %r85, 3;
	sub.s32 	%r43, %r85, %r8;
	add.s32 	%r44, %r43, 1;
	and.b32  	%r9, %r44, 3;
	setp.eq.s32 	%p2, %r9, 0;
	@%p2 bra 	$L__BB2_6;
	add.s32 	%r83, %r85, -1;
	neg.s32 	%r82, %r9;
$L__BB2_3:
	.pragma "nounroll";
	mov.u32 	%r85, %r83;
	add.s32 	%r14, %r85, 1;
	setp.gt.s32 	%p3, %r14, %r7;
	setp.lt.s32 	%p4, %r4, %r85;
	or.pred  	%p5, %p4, %p3;
	@%p5 bra 	$L__BB2_5;
	and.b32  	%r45, %r85, 1;
	setp.eq.b32 	%p6, %r45, 1;
	selp.b32 	%r46, %r5, 0, %p6;
	add.s32 	%r47, %r46, %r2;
	shl.b32 	%r48, %r47, 2;
	add.s32 	%r50, %r39, %r48;
	ld.shared.f32 	%f13, [%r50];
	ld.shared.f32 	%f14, [%r50+8];
	ld.shared.f32 	%f15, [%r50+4];
	add.f32 	%f16, %f13, %f14;
	mul.f32 	%f17, %f15, %f2;
	fma.rn.f32 	%f18, %f16, %f1, %f17;
	and.b32  	%r51, %r14, 1;
	setp.eq.b32 	%p7, %r51, 1;
	selp.b32 	%r52, %r5, 0, %p7;
	add.s32 	%r53, %r52, %r2;
	shl.b32 	%r54, %r53, 2;
	add.s32 	%r55, %r39, %r54;
	st.shared.f32 	[%r55+4], %f18;
$L__BB2_5:
	bar.sync 	0;
	add.s32 	%r83, %r85, -1;
	add.s32 	%r82, %r82, 1;
	setp.ne.s32 	%p8, %r82, 0;
	@%p8 bra 	$L__BB2_3;
$L__BB2_6:
	setp.lt.u32 	%p9, %r43, 3;
	@%p9 bra 	$L__BB2_17;
	and.b32  	%r57, %r85, 1;
	setp.eq.b32 	%p10, %r57, 1;
	selp.b32 	%r58, %r5, 0, %p10;
	selp.b32 	%r59, 0, %r5, %p10;
	add.s32 	%r60, %r59, %r2;
	shl.b32 	%r61, %r60, 2;
	add.s32 	%r18, %r39, %r61;
	add.s32 	%r63, %r58, %r2;
	shl.b32 	%r64, %r63, 2;
	add.s32 	%r19, %r39, %r64;
$L__BB2_8:
	setp.gt.s32 	%p11, %r85, %r7;
	add.s32 	%r21, %r85, -1;
	setp.lt.s32 	%p12, %r4, %r21;
	or.pred  	%p13, %p12, %p11;
	@%p13 bra 	$L__BB2_10;
	ld.shared.f32 	%f19, [%r18];
	ld.shared.f32 	%f20, [%r18+8];
	ld.shared.f32 	%f21, [%r18+4];
	add.f32 	%f22, %f19, %f20;
	mul.f32 	%f23, %f21, %f2;
	fma.rn.f32 	%f24, %f22, %f1, %f23;
	st.shared.f32 	[%r19+4], %f24;
$L__BB2_10:
	bar.sync 	0;
	setp.gt.s32 	%p14, %r21, %r7;
	add.s32 	%r22, %r21, -1;
	setp.lt.s32 	%p15, %r4, %r22;
	or.pred  	%p16, %p15, %p14;
	@%p16 bra 	$L__BB2_12;
	ld.shared.f32 	%f25, [%r19];
	ld.shared.f32 	%f26, [%r19+8];
	ld.shared.f32 	%f27, [%r19+4];
	add.f32 	%f28, %f25, %f26;
	mul.f32 	%f29, %f27, %f2;
	fma.rn.f32 	%f30, %f28, %f1, %f29;
	st.shared.f32 	[%r18+4], %f30;
$L__BB2_12:
	bar.sync 	0;
	setp.gt.s32 	%p17, %r22, %r7;
	add.s32 	%r23, %r22, -1;
	setp.lt.s32 	%p18, %r4, %r23;
	or.pred  	%p19, %p18, %p17;
	@%p19 bra 	$L__BB2_14;
	ld.shared.f32 	%f31, [%r18];
	ld.shared.f32 	%f32, [%r18+8];
	ld.shared.f32 	%f33, [%r18+4];
	add.f32 	%f34, %f31, %f32;
	mul.f32 	%f35, %f33, %f2;
	fma.rn.f32 	%f36, %f34, %f1, %f35;
	st.shared.f32 	[%r19+4], %f36;
$L__BB2_14:
	bar.sync 	0;
	setp.gt.s32 	%p20, %r23, %r7;
	add.s32 	%r85, %r23, -1;
	setp.lt.s32 	%p21, %r4, %r85;
	or.pred  	%p22, %p21, %p20;
	@%p22 bra 	$L__BB2_16;
	ld.shared.f32 	%f37, [%r19];
	ld.shared.f32 	%f38, [%r19+8];
	ld.shared.f32 	%f39, [%r19+4];
	add.f32 	%f40, %f37, %f38;
	mul.f32 	%f41, %f39, %f2;
	fma.rn.f32 	%f42, %f40, %f1, %f41;
	st.shared.f32 	[%r18+4], %f42;
$L__BB2_16:
	bar.sync 	0;
	add.s32 	%r65, %r85, 4;
	setp.gt.s32 	%p23, %r65, 6;
	@%p23 bra 	$L__BB2_8;
$L__BB2_17:
	setp.ne.s32 	%p24, %r3, 0;
	add.s32 	%r66, %r2, %r5;
	shl.b32 	%r67, %r66, 2;
	add.s32 	%r25, %r39, %r67;
	@%p24 bra 	$L__BB2_19;
	ld.shared.f32 	%f52, [%r25+8];
	mov.f32 	%f53, %f52;
	bra.uni 	$L__BB2_22;
$L__BB2_19:
	mov.u32 	%r69, %nctaid.x;
	mad.lo.s32 	%r70, %r1, %r69, -1;
	setp.ne.s32 	%p25, %r3, %r70;
	@%p25 bra 	$L__BB2_21;
	add.s32 	%r75, %r1, %r2;
	shl.b32 	%r76, %r75, 2;
	add.s32 	%r78, %r39, %r76;
	ld.shared.f32 	%f52, [%r78+8];
	mov.f32 	%f53, %f52;
	bra.uni 	$L__BB2_22;
$L__BB2_21:
	add.s32 	%r71, %r1, %r2;
	shl.b32 	%r72, %r71, 2;
	add.s32 	%r74, %r39, %r72;
	ld.shared.f32 	%f52, [%r74+8];
	ld.shared.f32 	%f53, [%r74+16];
$L__BB2_22:
	ld.shared.f32 	%f43, [%r25+4];
	ld.const.f32 	%f44, [fo];
	add.f32 	%f45, %f52, %f53;
	add.f32 	%f46, %f44, %f44;
	mov.f32 	%f47, 0f3F800000;
	sub.f32 	%f48, %f47, %f46;
	mul.f32 	%f49, %f43, %f48;
	fma.rn.f32 	%f50, %f45, %f44, %f49;
	shl.b32 	%r79, %r2, 2;
	add.s32 	%r81, %r39, %r79;
	st.shared.f32 	[%r81], %f50;
	cvta.to.global.u64 	%rd9, %rd1;
	bar.sync 	0;
	ld.shared.f32 	%f51, [%r81];
	add.s64 	%rd11, %rd9, %rd6;
	st.global.f32 	[%rd11], %f51;
	ret;

}
	// .globl	_Z12wholeDiamondPKfS0_PfS1_b
.visible .entry _Z12wholeDiamondPKfS0_PfS1_b(
	.param .u64 .ptr .align 1 _Z12wholeDiamondPKfS0_PfS1_b_param_0,
	.param .u64 .ptr .align 1 _Z12wholeDiamondPKfS0_PfS1_b_param_1,
	.param .u64 .ptr .align 1 _Z12wholeDiamondPKfS0_PfS1_b_param_2,
	.param .u64 .ptr .align 1 _Z12wholeDiamondPKfS0_PfS1_b_param_3,
	.param .u8 _Z12wholeDiamondPKfS0_PfS1_b_param_4
)
{
	.reg .pred 	%p<51>;
	.reg .b16 	%rs<2>;
	.reg .b32 	%r<157>;
	.reg .b32 	%f<91>;
	.reg .b64 	%rd<23>;

	ld.param.u64 	%rd5, [_Z12wholeDiamondPKfS0_PfS1_b_param_0];
	ld.param.u64 	%rd6, [_Z12wholeDiamondPKfS0_PfS1_b_param_1];
	ld.param.u64 	%rd7, [_Z12wholeDiamondPKfS0_PfS1_b_param_2];
	ld.param.u64 	%rd8, [_Z12wholeDiamondPKfS0_PfS1_b_param_3];
	ld.param.s8 	%rs1, [_Z12wholeDiamondPKfS0_PfS1_b_param_4];
	cvta.to.global.u64 	%rd1, %rd8;
	cvta.to.global.u64 	%rd2, %rd7;
	cvta.to.global.u64 	%rd3, %rd6;
	cvta.to.global.u64 	%rd4, %rd5;
	mov.u32 	%r1, %ntid.x;
	mov.u32 	%r61, %ctaid.x;
	mov.u32 	%r2, %tid.x;
	mad.lo.s32 	%r3, %r1, %r61, %r2;
	mov.u32 	%r62, %nctaid.x;
	mad.lo.s32 	%r4, %r1, %r62, -1;
	add.s32 	%r5, %r2, 1;
	add.s32 	%r6, %r1, 2;
	shr.u32 	%r7, %r6, 1;
	shr.u32 	%r8, %r2, 1;
	and.b32  	%r9, %r2, 2;
	shl.b32 	%r63, %r2, 30;
	shr.s32 	%r64, %r63, 31;
	and.b32  	%r65, %r64, %r6;
	and.b32  	%r10, %r2, 1;
	sub.s32 	%r66, %r10, %r8;
	add.s32 	%r67, %r66, %r7;
	add.s32 	%r11, %r67, %r65;
	add.s32 	%r12, %r10, %r8;
	add.s32 	%r68, %r12, %r7;
	add.s32 	%r13, %r68, %r65;
	setp.eq.s16 	%p1, %rs1, 0;
	@%p1 bra 	$L__BB3_2;
	mul.wide.s32 	%rd9, %r3, 4;
	add.s64 	%rd10, %rd4, %rd9;
	ld.global.f32 	%f13, [%rd10];
	shl.b32 	%r69, %r11, 2;
	mov.u32 	%r70, temper;
	add.s32 	%r71, %r70, %r69;
	st.shared.f32 	[%r71+-8], %f13;
	add.s64 	%rd11, %rd3, %rd9;
	ld.global.f32 	%f14, [%rd11];
	shl.b32 	%r72, %r13, 2;
	add.s32 	%r73, %r70, %r72;
	st.shared.f32 	[%r73], %f14;
	add.s32 	%r74, %r3, %r1;
	and.b32  	%r146, %r74, %r4;
	mov.u32 	%r145, %r3;
	bra.uni 	$L__BB3_3;
$L__BB3_2:
	add.s32 	%r145, %r3, %r1;
	mul.wide.s32 	%rd12, %r145, 4;
	add.s64 	%rd13, %rd4, %rd12;
	ld.global.f32 	%f15, [%rd13];
	shl.b32 	%r75, %r11, 2;
	mov.u32 	%r76, temper;
	add.s32 	%r77, %r76, %r75;
	st.shared.f32 	[%r77+-8], %f15;
	add.s64 	%rd14, %rd3, %rd12;
	ld.global.f32 	%f16, [%rd14];
	shl.b32 	%r78, %r13, 2;
	add.s32 	%r79, %r76, %r78;
	st.shared.f32 	[%r79], %f16;
	mov.u32 	%r146, %r3;
$L__BB3_3:
	bar.sync 	0;
	setp.lt.u32 	%p2, %r1, 4;
	@%p2 bra 	$L__BB3_20;
	sub.s32 	%r18, %r6, %r5;
	ld.const.f32 	%f1, [fo];
	add.f32 	%f17, %f1, %f1;
	mov.f32 	%f18, 0f3F800000;
	sub.f32 	%f2, %f18, %f17;
	min.u32 	%r19, %r7, 3;
	sub.s32 	%r80, %r7, %r19;
	add.s32 	%r81, %r80, 1;
	and.b32  	%r20, %r81, 3;
	setp.eq.s32 	%p3, %r20, 0;
	mov.u32 	%r150, %r7;
	@%p3 bra 	$L__BB3_9;
	add.s32 	%r148, %r7, -1;
	neg.s32 	%r147, %r20;
$L__BB3_6:
	.pragma "nounroll";
	mov.u32 	%r150, %r148;
	add.s32 	%r25, %r150, 1;
	setp.gt.s32 	%p4, %r25, %r18;
	setp.lt.s32 	%p5, %r5, %r150;
	or.pred  	%p6, %p5, %p4;
	@%p6 bra 	$L__BB3_8;
	and.b32  	%r82, %r150, 1;
	setp.eq.b32 	%p7, %r82, 1;
	selp.b32 	%r83, %r6, 0, %p7;
	add.s32 	%r84, %r83, %r2;
	shl.b32 	%r85, %r84, 2;
	mov.u32 	%r86, temper;
	add.s32 	%r87, %r86, %r85;
	ld.shared.f32 	%f19, [%r87];
	ld.shared.f32 	%f20, [%r87+8];
	ld.shared.f32 	%f21, [%r87+4];
	add.f32 	%f22, %f19, %f20;
	mul.f32 	%f23, %f21, %f2;
	fma.rn.f32 	%f24, %f22, %f1, %f23;
	and.b32  	%r88, %r25, 1;
	setp.eq.b32 	%p8, %r88, 1;
	selp.b32 	%r89, %r6, 0, %p8;
	add.s32 	%r90, %r89, %r2;
	shl.b32 	%r91, %r90, 2;
	add.s32 	%r92, %r86, %r91;
	st.shared.f32 	[%r92+4], %f24;
$L__BB3_8:
	bar.sync 	0;
	add.s32 	%r148, %r150, -1;
	add.s32 	%r147, %r147, 1;
	setp.ne.s32 	%p9, %r147, 0;
	@%p9 bra 	$L__BB3_6;
$L__BB3_9:
	setp.lt.u32 	%p10, %r80, 3;
	@%p10 bra 	$L__BB3_20;
	and.b32  	%r94, %r150, 1;
	setp.eq.b32 	%p11, %r94, 1;
	selp.b32 	%r95, %r6, 0, %p11;
	selp.b32 	%r96, 0, %r6, %p11;
	add.s32 	%r97, %r96, %r2;
	shl.b32 	%r98, %r97, 2;
	mov.u32 	%r99, temper;
	add.s32 	%r29, %r99, %r98;
	add.s32 	%r100, %r95, %r2;
	shl.b32 	%r101, %r100, 2;
	add.s32 	%r30, %r99, %r101;
$L__BB3_11:
	setp.gt.s32 	%p12, %r150, %r18;
	add.s32 	%r32, %r150, -1;
	setp.lt.s32 	%p13, %r5, %r32;
	or.pred  	%p14, %p13, %p12;
	@%p14 bra 	$L__BB3_13;
	ld.shared.f32 	%f25, [%r29];
	ld.shared.f32 	%f26, [%r29+8];
	ld.shared.f32 	%f27, [%r29+4];
	add.f32 	%f28, %f25, %f26;
	mul.f32 	%f29, %f27, %f2;
	fma.rn.f32 	%f30, %f28, %f1, %f29;
	st.shared.f32 	[%r30+4], %f30;
$L__BB3_13:
	bar.sync 	0;
	setp.gt.s32 	%p15, %r32, %r18;
	add.s32 	%r33, %r32, -1;
	setp.lt.s32 	%p16, %r5, %r33;
	or.pred  	%p17, %p16, %p15;
	@%p17 bra 	$L__BB3_15;
	ld.shared.f32 	%f31, [%r30];
	ld.shared.f32 	%f32, [%r30+8];
	ld.shared.f32 	%f33, [%r30+4];
	add.f32 	%f34, %f31, %f32;
	mul.f32 	%f35, %f33, %f2;
	fma.rn.f32 	%f36, %f34, %f1, %f35;
	st.shared.f32 	[%r29+4], %f36;
$L__BB3_15:
	bar.sync 	0;
	setp.gt.s32 	%p18, %r33, %r18;
	add.s32 	%r34, %r33, -1;
	setp.lt.s32 	%p19, %r5, %r34;
	or.pred  	%p20, %p19, %p18;
	@%p20 bra 	$L__BB3_17;
	ld.shared.f32 	%f37, [%r29];
	ld.shared.f32 	%f38, [%r29+8];
	ld.shared.f32 	%f39, [%r29+4];
	add.f32 	%f40, %f37, %f38;
	mul.f32 	%f41, %f39, %f2;
	fma.rn.f32 	%f42, %f40, %f1, %f41;
	st.shared.f32 	[%r30+4], %f42;
$L__BB3_17:
	bar.sync 	0;
	setp.gt.s32 	%p21, %r34, %r18;
	add.s32 	%r150, %r34, -1;
	setp.lt.s32 	%p22, %r5, %r150;
	or.pred  	%p23, %p22, %p21;
	@%p23 bra 	$L__BB3_19;
	ld.shared.f32 	%f43, [%r30];
	ld.shared.f32 	%f44, [%r30+8];
	ld.shared.f32 	%f45, [%r30+4];
	add.f32 	%f46, %f43, %f44;
	mul.f32 	%f47, %f45, %f2;
	fma.rn.f32 	%f48, %f46, %f1, %f47;
	st.shared.f32 	[%r29+4], %f48;
$L__BB3_19:
	bar.sync 	0;
	add.s32 	%r102, %r150, 4;
	setp.gt.s32 	%p24, %r102, 6;
	@%p24 bra 	$L__BB3_11;
$L__BB3_20:
	setp.eq.s16 	%p25, %rs1, 0;
	add.s32 	%r103, %r1, %r2;
	shl.b32 	%r104, %r103, 2;
	mov.u32 	%r105, temper;
	add.s32 	%r36, %r105, %r104;
	@%p25 bra 	$L__BB3_26;
	setp.ne.s32 	%p26, %r145, 0;
	@%p26 bra 	$L__BB3_23;
	add.s32 	%r106, %r2, %r6;
	shl.b32 	%r107, %r106, 2;
	add.s32 	%r109, %r105, %r107;
	ld.shared.f32 	%f89, [%r109+8];
	mov.f32 	%f90, %f89;
	bra.uni 	$L__BB3_27;
$L__BB3_23:
	setp.ne.s32 	%p27, %r145, %r4;
	@%p27 bra 	$L__BB3_25;
	ld.shared.f32 	%f89, [%r36+8];
	mov.f32 	%f90, %f89;
	bra.uni 	$L__BB3_27;
$L__BB3_25:
	ld.shared.f32 	%f89, [%r36+8];
	ld.shared.f32 	%f90, [%r36+16];
	bra.uni 	$L__BB3_27;
$L__BB3_26:
	ld.shared.f32 	%f89, [%r36+8];
	ld.shared.f32 	%f90, [%r36+16];
$L__BB3_27:
	setp.lt.u32 	%p28, %r1, 4;
	setp.eq.s32 	%p29, %r9, 0;
	ld.shared.f32 	%f49, [%r36+12];
	ld.const.f32 	%f11, [fo];
	add.f32 	%f50, %f89, %f90;
	add.f32 	%f51, %f11, %f11;
	mov.f32 	%f52, 0f3F800000;
	sub.f32 	%f12, %f52, %f51;
	mul.f32 	%f53, %f49, %f12;
	fma.rn.f32 	%f54, %f50, %f11, %f53;
	shl.b32 	%r110, %r2, 2;
	add.s32 	%r37, %r105, %r110;
	st.shared.f32 	[%r37], %f54;
	bar.sync 	0;
	selp.b32 	%r112, 0, %r1, %p29;
	add.s32 	%r38, %r12, %r112;
	add.s32 	%r113, %r1, %r10;
	sub.s32 	%r114, %r113, %r8;
	add.s32 	%r39, %r114, %r112;
	@%p28 bra 	$L__BB3_45;
	add.s32 	%r40, %r7, -2;
	add.s32 	%r116, %r7, -3;
	and.b32  	%r41, %r40, 3;
	setp.lt.u32 	%p30, %r116, 3;
	mov.b32 	%r156, 1;
	@%p30 bra 	$L__BB3_40;
	and.b32  	%r42, %r40, -4;
	add.s32 	%r151, %r1, -2;
	mov.b32 	%r152, 0;
$L__BB3_30:
	add.s32 	%r46, %r152, 1;
	add.s32 	%r118, %r151, 1;
	setp.ge.u32 	%p31, %r2, %r118;
	setp.lt.u32 	%p32, %r2, %r46;
	or.pred  	%p33, %p31, %p32;
	@%p33 bra 	$L__BB3_32;
	ld.shared.f32 	%f55, [%r37+-4];
	ld.shared.f32 	%f56, [%r37+4];
	ld.shared.f32 	%f57, [%r37];
	add.f32 	%f58, %f55, %f56;
	mul.f32 	%f59, %f57, %f12;
	fma.rn.f32 	%f60, %f58, %f11, %f59;
	st.shared.f32 	[%r36], %f60;
$L__BB3_32:
	bar.sync 	0;
	setp.ge.u32 	%p34, %r2, %r151;
	setp.le.u32 	%p35, %r2, %r46;
	or.pred  	%p36, %p34, %p35;
	@%p36 bra 	$L__BB3_34;
	ld.shared.f32 	%f61, [%r36+-4];
	ld.shared.f32 	%f62, [%r36+4];
	ld.shared.f32 	%f63, [%r36];
	add.f32 	%f64, %f61, %f62;
	mul.f32 	%f65, %f63, %f12;
	fma.rn.f32 	%f66, %f64, %f11, %f65;
	st.shared.f32 	[%r37], %f66;
$L__BB3_34:
	bar.sync 	0;
	add.s32 	%r121, %r151, -1;
	setp.ge.u32 	%p37, %r2, %r121;
	add.s32 	%r47, %r46, 2;
	setp.lt.u32 	%p38, %r2, %r47;
	or.pred  	%p39, %p37, %p38;
	@%p39 bra 	$L__BB3_36;
	ld.shared.f32 	%f67, [%r37+-4];
	ld.shared.f32 	%f68, [%r37+4];
	ld.shared.f32 	%f69, [%r37];
	add.f32 	%f70, %f67, %f68;
	mul.f32 	%f71, %f69, %f12;
	fma.rn.f32 	%f72, %f70, %f11, %f71;
	st.shared.f32 	[%r36], %f72;
$L__BB3_36:
	bar.sync 	0;
	add.s32 	%r123, %r151, -2;
	setp.ge.u32 	%p40, %r2, %r123;
	add.s32 	%r48, %r47, 1;
	setp.lt.u32 	%p41, %r2, %r48;
	or.pred  	%p42, %p40, %p41;
	@%p42 bra 	$L__BB3_38;
	ld.shared.f32 	%f73, [%r36+-4];
	ld.shared.f32 	%f74, [%r36+4];
	ld.shared.f32 	%f75, [%r36];
	add.f32 	%f76, %f73, %f74;
	mul.f32 	%f77, %f75, %f12;
	fma.rn.f32 	%f78, %f76, %f11, %f77;
	st.shared.f32 	[%r37], %f78;
$L__BB3_38:
	bar.sync 	0;
	add.s32 	%r152, %r152, 4;
	add.s32 	%r151, %r151, -4;
	setp.ne.s32 	%p43, %r48, %r42;
	@%p43 bra 	$L__BB3_30;
	add.s32 	%r156, %r152, 1;
$L__BB3_40:
	setp.eq.s32 	%p44, %r41, 0;
	@%p44 bra 	$L__BB3_45;
	sub.s32 	%r155, %r1, %r156;
	neg.s32 	%r154, %r41;
$L__BB3_42:
	.pragma "nounroll";
	setp.ge.u32 	%p45, %r2, %r155;
	setp.lt.u32 	%p46, %r2, %r156;
	or.pred  	%p47, %p45, %p46;
	@%p47 bra 	$L__BB3_44;
	and.b32  	%r126, %r156, 1;
	setp.eq.b32 	%p48, %r126, 1;
	not.b32 	%r127, %r156;
	and.b32  	%r128, %r127, 1;
	mul.lo.s32 	%r129, %r128, %r1;
	shl.b32 	%r130, %r129, 2;
	add.s32 	%r131, %r37, %r130;
	ld.shared.f32 	%f79, [%r131+-4];
	ld.shared.f32 	%f80, [%r131+4];
	ld.shared.f32 	%f81, [%r131];
	add.f32 	%f82, %f79, %f80;
	mul.f32 	%f83, %f81, %f12;
	fma.rn.f32 	%f84, %f82, %f11, %f83;
	shl.b32 	%r132, %r1, 2;
	selp.b32 	%r133, %r132, 0, %p48;
	add.s32 	%r134, %r37, %r133;
	st.shared.f32 	[%r134], %f84;
$L__BB3_44:
	bar.sync 	0;
	add.s32 	%r156, %r156, 1;
	add.s32 	%r155, %r155, -1;
	add.s32 	%r154, %r154, 1;
	setp.ne.s32 	%p49, %r154, 0;
	@%p49 bra 	$L__BB3_42;
$L__BB3_45:
	setp.eq.s16 	%p50, %rs1, 0;
	@%p50 bra 	$L__BB3_47;
	shl.b32 	%r135, %r39, 2;
	add.s32 	%r137, %r105, %r135;
	ld.shared.f32 	%f85, [%r137+-8];
	mul.wide.s32 	%rd15, %r146, 4;
	add.s64 	%rd16, %rd2, %rd15;
	st.global.f32 	[%rd16], %f85;
	shl.b32 	%r138, %r38, 2;
	add.s32 	%r139, %r105, %r138;
	ld.shared.f32 	%f86, [%r139];
	mul.wide.s32 	%rd17, %r145, 4;
	add.s64 	%rd18, %rd1, %rd17;
	st.global.f32 	[%rd18], %f86;
	bra.uni 	$L__BB3_48;
$L__BB3_47:
	shl.b32 	%r140, %r39, 2;
	add.s32 	%r142, %r105, %r140;
	ld.shared.f32 	%f87, [%r142+-8];
	mul.wide.s32 	%rd19, %r145, 4;
	add.s64 	%rd20, %rd2, %rd19;
	st.global.f32 	[%rd20], %f87;
	shl.b32 	%r143, %r38, 2;
	add.s32 	%r144, %r105, %r143;
	ld.shared.f32 	%f88, [%r144];
	mul.wide.s32 	%rd21, %r146, 4;
	add.s64 	%rd22, %rd1, %rd21;
	st.global.f32 	[%rd22], %f88;
$L__BB3_48:
	ret;

}
	// .globl	_Z12splitDiamondPKfS0_PfS1_
.visible .entry _Z12splitDiamondPKfS0_PfS1_(
	.param .u64 .ptr .align 1 _Z12splitDiamondPKfS0_PfS1__param_0,
	.param .u64 .ptr .align 1 _Z12splitDiamondPKfS0_PfS1__param_1,
	.param .u64 .ptr .align 1 _Z12splitDiamondPKfS0_PfS1__param_2,
	.param .u64 .ptr .align 1 _Z12splitDiamondPKfS0_PfS1__param_3
)
{
	.reg .pred 	%p<46>;
	.reg .b32 	%r<177>;
	.reg .b32 	%f<74>;
	.reg .b64 	%rd<17>;

	ld.param.u64 	%rd3, [_Z12splitDiamondPKfS0_PfS1__param_0];
	ld.param.u64 	%rd4, [_Z12splitDiamondPKfS0_PfS1__param_1];
	ld.param.u64 	%rd2, [_Z12splitDiamondPKfS0_PfS1__param_3];
	cvta.to.global.u64 	%rd5, %rd4;
	cvta.to.global.u64 	%rd6, %rd3;
	mov.u32 	%r1, %ntid.x;
	mov.u32 	%r66, %ctaid.x;
	mov.u32 	%r2, %tid.x;
	mad.lo.s32 	%r3, %r1, %r66, %r2;
	add.s32 	%r4, %r1, 2;
	shr.u32 	%r5, %r4, 1;
	add.s32 	%r170, %r5, -1;
	shr.u32 	%r7, %r2, 1;
	and.b32  	%r8, %r2, 2;
	shl.b32 	%r67, %r2, 30;
	shr.s32 	%r68, %r67, 31;
	and.b32  	%r69, %r68, %r4;
	and.b32  	%r9, %r2, 1;
	sub.s32 	%r70, %r9, %r7;
	add.s32 	%r71, %r70, %r5;
	add.s32 	%r72, %r71, %r69;
	add.s32 	%r10, %r9, %r7;
	add.s32 	%r73, %r10, %r5;
	add.s32 	%r74, %r73, %r69;
	add.s32 	%r11, %r2, 1;
	setp.eq.s32 	%p1, %r3, %r170;
	add.s32 	%r12, %r2, 2;
	selp.b32 	%r13, %r2, %r12, %p1;
	setp.eq.s32 	%p2, %r3, %r5;
	selp.b32 	%r14, %r12, %r2, %p2;
	mul.wide.s32 	%rd7, %r3, 4;
	add.s64 	%rd8, %rd6, %rd7;
	ld.global.f32 	%f5, [%rd8];
	shl.b32 	%r75, %r72, 2;
	mov.u32 	%r76, temper;
	add.s32 	%r77, %r76, %r75;
	st.shared.f32 	[%r77+-8], %f5;
	add.s64 	%rd9, %rd5, %rd7;
	ld.global.f32 	%f6, [%rd9];
	shl.b32 	%r78, %r74, 2;
	add.s32 	%r79, %r76, %r78;
	st.shared.f32 	[%r79], %f6;
	bar.sync 	0;
	setp.lt.u32 	%p3, %r1, 2;
	@%p3 bra 	$L__BB4_18;
	sub.s32 	%r15, %r4, %r11;
	ld.const.f32 	%f1, [fo];
	add.f32 	%f7, %f1, %f1;
	mov.f32 	%f8, 0f3F800000;
	sub.f32 	%f2, %f8, %f7;
	setp.ne.s32 	%p4, %r170, 0;
	selp.u32 	%r16, 1, 0, %p4;
	selp.s32 	%r80, -1, 0, %p4;
	add.s32 	%r81, %r5, %r80;
	and.b32  	%r17, %r81, 3;
	setp.eq.s32 	%p5, %r17, 0;
	@%p5 bra 	$L__BB4_7;
	neg.s32 	%r167, %r17;
	mov.u32 	%r168, %r5;
$L__BB4_3:
	.pragma "nounroll";
	add.s32 	%r168, %r168, -1;
	setp.ge.s32 	%p6, %r168, %r15;
	setp.lt.s32 	%p7, %r11, %r168;
	or.pred  	%p8, %p7, %p6;
	@%p8 bra 	$L__BB4_5;
	not.b32 	%r82, %r168;
	and.b32  	%r83, %r168, 1;
	setp.eq.b32 	%p9, %r83, 1;
	selp.b32 	%r84, %r4, 0, %p9;
	add.s32 	%r85, %r84, %r14;
	shl.b32 	%r86, %r85, 2;
	add.s32 	%r88, %r76, %r86;
	ld.shared.f32 	%f9, [%r88];
	add.s32 	%r89, %r84, %r13;
	shl.b32 	%r90, %r89, 2;
	add.s32 	%r91, %r76, %r90;
	ld.shared.f32 	%f10, [%r91];
	add.s32 	%r92, %r84, %r2;
	shl.b32 	%r93, %r92, 2;
	add.s32 	%r94, %r76, %r93;
	ld.shared.f32 	%f11, [%r94+4];
	add.f32 	%f12, %f9, %f10;
	mul.f32 	%f13, %f11, %f2;
	fma.rn.f32 	%f14, %f12, %f1, %f13;
	and.b32  	%r95, %r82, 1;
	mad.lo.s32 	%r96, %r95, %r4, %r2;
	shl.b32 	%r97, %r96, 2;
	add.s32 	%r98, %r76, %r97;
	st.shared.f32 	[%r98+4], %f14;
$L__BB4_5:
	bar.sync 	0;
	add.s32 	%r167, %r167, 1;
	setp.ne.s32 	%p10, %r167, 0;
	@%p10 bra 	$L__BB4_3;
	add.s32 	%r170, %r168, -1;
$L__BB4_7:
	sub.s32 	%r99, %r16, %r5;
	setp.gt.u32 	%p11, %r99, -4;
	@%p11 bra 	$L__BB4_18;
	and.b32  	%r100, %r170, 1;
	setp.eq.b32 	%p12, %r100, 1;
	xor.b32  	%r101, %r100, 1;
	selp.b32 	%r102, %r4, 0, %p12;
	add.s32 	%r103, %r102, %r14;
	shl.b32 	%r104, %r103, 2;
	add.s32 	%r25, %r76, %r104;
	add.s32 	%r106, %r102, %r13;
	shl.b32 	%r107, %r106, 2;
	add.s32 	%r26, %r76, %r107;
	add.s32 	%r108, %r102, %r2;
	shl.b32 	%r109, %r108, 2;
	add.s32 	%r27, %r76, %r109;
	mad.lo.s32 	%r110, %r101, %r4, %r2;
	shl.b32 	%r111, %r110, 2;
	add.s32 	%r28, %r76, %r111;
	selp.b32 	%r112, 0, %r4, %p12;
	min.s32 	%r29, %r12, %r15;
	add.s32 	%r113, %r112, %r14;
	shl.b32 	%r114, %r113, 2;
	add.s32 	%r30, %r76, %r114;
	add.s32 	%r115, %r112, %r13;
	shl.b32 	%r116, %r115, 2;
	add.s32 	%r31, %r76, %r116;
	add.s32 	%r117, %r112, %r2;
	shl.b32 	%r118, %r117, 2;
	add.s32 	%r32, %r76, %r118;
	mad.lo.s32 	%r119, %r100, %r4, %r2;
	shl.b32 	%r120, %r119, 2;
	add.s32 	%r33, %r76, %r120;
$L__BB4_9:
	setp.ge.s32 	%p13, %r170, %r15;
	setp.lt.s32 	%p14, %r11, %r170;
	or.pred  	%p15, %p14, %p13;
	@%p15 bra 	$L__BB4_11;
	ld.shared.f32 	%f15, [%r25];
	ld.shared.f32 	%f16, [%r26];
	ld.shared.f32 	%f17, [%r27+4];
	add.f32 	%f18, %f15, %f16;
	mul.f32 	%f19, %f17, %f2;
	fma.rn.f32 	%f20, %f18, %f1, %f19;
	st.shared.f32 	[%r28+4], %f20;
$L__BB4_11:
	bar.sync 	0;
	setp.gt.s32 	%p16, %r170, %r29;
	@%p16 bra 	$L__BB4_13;
	ld.shared.f32 	%f21, [%r30];
	ld.shared.f32 	%f22, [%r31];
	ld.shared.f32 	%f23, [%r32+4];
	add.f32 	%f24, %f21, %f22;
	mul.f32 	%f25, %f23, %f2;
	fma.rn.f32 	%f26, %f24, %f1, %f25;
	st.shared.f32 	[%r33+4], %f26;
$L__BB4_13:
	bar.sync 	0;
	add.s32 	%r35, %r170, -2;
	setp.ge.s32 	%p17, %r35, %r15;
	setp.lt.s32 	%p18, %r11, %r35;
	or.pred  	%p19, %p18, %p17;
	@%p19 bra 	$L__BB4_15;
	ld.shared.f32 	%f27, [%r25];
	ld.shared.f32 	%f28, [%r26];
	ld.shared.f32 	%f29, [%r27+4];
	add.f32 	%f30, %f27, %f28;
	mul.f32 	%f31, %f29, %f2;
	fma.rn.f32 	%f32, %f30, %f1, %f31;
	st.shared.f32 	[%r28+4], %f32;
$L__BB4_15:
	bar.sync 	0;
	add.s32 	%r121, %r35, -1;
	setp.ge.s32 	%p20, %r121, %r15;
	setp.lt.s32 	%p21, %r11, %r121;
	or.pred  	%p22, %p21, %p20;
	@%p22 bra 	$L__BB4_17;
	ld.shared.f32 	%f33, [%r30];
	ld.shared.f32 	%f34, [%r31];
	ld.shared.f32 	%f35, [%r32+4];
	add.f32 	%f36, %f33, %f34;
	mul.f32 	%f37, %f35, %f2;
	fma.rn.f32 	%f38, %f36, %f1, %f37;
	st.shared.f32 	[%r33+4], %f38;
$L__BB4_17:
	bar.sync 	0;
	setp.gt.s32 	%p23, %r170, 4;
	add.s32 	%r170, %r170, -4;
	@%p23 bra 	$L__BB4_9;
$L__BB4_18:
	setp.eq.s32 	%p24, %r8, 0;
	shl.b32 	%r122, %r2, 2;
	add.s32 	%r37, %r76, %r122;
	ld.shared.f32 	%f39, [%r37+4];
	bar.sync 	0;
	st.shared.f32 	[%r37], %f39;
	bar.sync 	0;
	selp.b32 	%r124, 0, %r1, %p24;
	add.s32 	%r38, %r10, %r124;
	add.s32 	%r125, %r1, %r9;
	sub.s32 	%r126, %r125, %r7;
	add.s32 	%r39, %r126, %r124;
	setp.lt.u32 	%p25, %r1, 4;
	@%p25 bra 	$L__BB4_36;
	ld.const.f32 	%f3, [fo];
	add.f32 	%f40, %f3, %f3;
	mov.f32 	%f41, 0f3F800000;
	sub.f32 	%f4, %f41, %f40;
	add.s32 	%r40, %r5, -2;
	add.s32 	%r128, %r5, -3;
	and.b32  	%r41, %r40, 3;
	setp.lt.u32 	%p26, %r128, 3;
	mov.b32 	%r176, 1;
	@%p26 bra 	$L__BB4_31;
	and.b32  	%r42, %r40, -4;
	shl.b32 	%r130, %r14, 2;
	add.s32 	%r43, %r76, %r130;
	shl.b32 	%r132, %r13, 2;
	add.s32 	%r44, %r76, %r132;
	shl.b32 	%r133, %r1, 2;
	add.s32 	%r45, %r37, %r133;
	add.s32 	%r46, %r43, %r133;
	add.s32 	%r47, %r44, %r133;
	add.s32 	%r171, %r1, -2;
	mov.b32 	%r172, 0;
$L__BB4_21:
	add.s32 	%r51, %r172, 1;
	add.s32 	%r134, %r171, 1;
	setp.ge.u32 	%p27, %r2, %r134;
	setp.lt.u32 	%p28, %r2, %r51;
	or.pred  	%p29, %p27, %p28;
	@%p29 bra 	$L__BB4_23;
	ld.shared.f32 	%f42, [%r43+-4];
	ld.shared.f32 	%f43, [%r44+-4];
	ld.shared.f32 	%f44, [%r37];
	add.f32 	%f45, %f42, %f43;
	mul.f32 	%f46, %f44, %f4;
	fma.rn.f32 	%f47, %f45, %f3, %f46;
	st.shared.f32 	[%r45], %f47;
$L__BB4_23:
	bar.sync 	0;
	setp.ge.u32 	%p30, %r2, %r171;
	setp.le.u32 	%p31, %r2, %r51;
	or.pred  	%p32, %p30, %p31;
	@%p32 bra 	$L__BB4_25;
	ld.shared.f32 	%f48, [%r46+-4];
	ld.shared.f32 	%f49, [%r47+-4];
	ld.shared.f32 	%f50, [%r45];
	add.f32 	%f51, %f48, %f49;
	mul.f32 	%f52, %f50, %f4;
	fma.rn.f32 	%f53, %f51, %f3, %f52;
	st.shared.f32 	[%r37], %f53;
$L__BB4_25:
	bar.sync 	0;
	add.s32 	%r137, %r171, -1;
	setp.ge.u32 	%p33, %r2, %r137;
	add.s32 	%r52, %r51, 2;
	setp.lt.u32 	%p34, %r2, %r52;
	or.pred  	%p35, %p33, %p34;
	@%p35 bra 	$L__BB4_27;
	ld.shared.f32 	%f54, [%r43+-4];
	ld.shared.f32 	%f55, [%r44+-4];
	ld.shared.f32 	%f56, [%r37];
	add.f32 	%f57, %f54, %f55;
	mul.f32 	%f58, %f56, %f4;
	fma.rn.f32 	%f59, %f57, %f3, %f58;
	st.shared.f32 	[%r45], %f59;
$L__BB4_27:
	bar.sync 	0;
	add.s32 	%r139, %r171, -2;
	setp.ge.u32 	%p36, %r2, %r139;
	add.s32 	%r53, %r52, 1;
	setp.lt.u32 	%p37, %r2, %r53;
	or.pred  	%p38, %p36, %p37;
	@%p38 bra 	$L__BB4_29;
	ld.shared.f32 	%f60, [%r46+-4];
	ld.shared.f32 	%f61, [%r47+-4];
	ld.shared.f32 	%f62, [%r45];
	add.f32 	%f63, %f60, %f61;
	mul.f32 	%f64, %f62, %f4;
	fma.rn.f32 	%f65, %f63, %f3, %f64;
	st.shared.f32 	[%r37], %f65;
$L__BB4_29:
	bar.sync 	0;
	add.s32 	%r172, %r172, 4;
	add.s32 	%r171, %r171, -4;
	setp.ne.s32 	%p39, %r53, %r42;
	@%p39 bra 	$L__BB4_21;
	add.s32 	%r176, %r172, 1;
$L__BB4_31:
	setp.eq.s32 	%p40, %r41, 0;
	@%p40 bra 	$L__BB4_36;
	sub.s32 	%r175, %r1, %r176;
	neg.s32 	%r174, %r41;
$L__BB4_33:
	.pragma "nounroll";
	setp.ge.u32 	%p41, %r2, %r175;
	setp.lt.u32 	%p42, %r2, %r176;
	or.pred  	%p43, %p41, %p42;
	@%p43 bra 	$L__BB4_35;
	not.b32 	%r142, %r176;
	and.b32  	%r143, %r142, 1;
	mul.lo.s32 	%r144, %r143, %r1;
	and.b32  	%r145, %r176, 1;
	setp.eq.b32 	%p44, %r145, 1;
	add.s32 	%r146, %r14, %r144;
	shl.b32 	%r147, %r146, 2;
	add.s32 	%r149, %r76, %r147;
	ld.shared.f32 	%f66, [%r149+-4];
	add.s32 	%r150, %r13, %r144;
	shl.b32 	%r151, %r150, 2;
	add.s32 	%r152, %r76, %r151;
	ld.shared.f32 	%f67, [%r152+-4];
	shl.b32 	%r153, %r144, 2;
	add.s32 	%r154, %r37, %r153;
	ld.shared.f32 	%f68, [%r154];
	add.f32 	%f69, %f66, %f67;
	mul.f32 	%f70, %f68, %f4;
	fma.rn.f32 	%f71, %f69, %f3, %f70;
	shl.b32 	%r155, %r1, 2;
	selp.b32 	%r156, %r155, 0, %p44;
	add.s32 	%r157, %r37, %r156;
	st.shared.f32 	[%r157], %f71;
$L__BB4_35:
	bar.sync 	0;
	add.s32 	%r176, %r176, 1;
	add.s32 	%r175, %r175, -1;
	add.s32 	%r174, %r174, 1;
	setp.ne.s32 	%p45, %r174, 0;
	@%p45 bra 	$L__BB4_33;
$L__BB4_36:
	ld.param.u64 	%rd16, [_Z12splitDiamondPKfS0_PfS1__param_2];
	cvta.to.global.u64 	%rd10, %rd16;
	cvta.to.global.u64 	%rd11, %rd2;
	shl.b32 	%r158, %r39, 2;
	add.s32 	%r160, %r76, %r158;
	ld.shared.f32 	%f72, [%r160+-8];
	mul.wide.s32 	%rd12, %r3, 4;
	add.s64 	%rd13, %rd10, %rd12;
	st.global.f32 	[%rd13], %f72;
	shl.b32 	%r161, %r38, 2;
	add.s32 	%r162, %r76, %r161;
	ld.shared.f32 	%f73, [%r162];
	sub.s32 	%r163, %r3, %r1;
	mov.u32 	%r164, %nctaid.x;
	mad.lo.s32 	%r165, %r1, %r164, -1;
	and.b32  	%r166, %r163, %r165;
	mul.wide.s32 	%rd14, %r166, 4;
	add.s64 	%rd15, %rd11, %rd14;
	st.global.f32 	[%rd15], %f73;
	ret;

}


// ===== COMPILED SASS (sm_100) =====

	.target	sm_100

	.elftype	@"ET_EXEC"


//--------------------- .note.nv.tkinfo           --------------------------
	.section	.note.nv.tkinfo,"",@"SHT_NOTE"
	.sectionflags	@"SHF_NOTE_NV_TKINFO"
	.tkinfo
        /*0018*/ 	.word	0x00000002
        /*0030*/ 	.string	""
        /*0030*/ 	.string	"ptxas"
        /*0030*/ 	.string	"Cuda compilation tools, release 13.0, V13.0.88"
        /*0030*/ 	.string	"Build cuda_13.0.r13.0/compiler.36424714_0"
        /*0030*/ 	.string	"-arch sm_100 -m 64 "



//--------------------- .note.nv.cuinfo           --------------------------
	.section	.note.nv.cuinfo,"",@"SHT_NOTE"
	.sectionflags	@"SHF_NOTE_NV_CUINFO"
        /*0018*/ 	.short	0x0002
        /*001a*/ 	.short	0x0064
        /*001c*/ 	.short	0x0082
	.zero		2


//--------------------- .nv.info                  --------------------------
	.section	.nv.info,"",@"SHT_CUDA_INFO"
	.align	4


	//----- nvinfo : EIATTR_REGCOUNT
	.align		4
        /*0000*/ 	.byte	0x04, 0x2f
        /*0002*/ 	.short	(.L_2 - .L_1)
	.align		4
.L_1:
        /*0004*/ 	.word	index@(_Z11classicHeatPfS_)
        /*0008*/ 	.word	0x0000000e


	//----- nvinfo : EIATTR_FRAME_SIZE
	.align		4
.L_2:
        /*000c*/ 	.byte	0x04, 0x11
        /*000e*/ 	.short	(.L_4 - .L_3)
	.align		4
.L_3:
        /*0010*/ 	.word	index@(_Z11classicHeatPfS_)
        /*0014*/ 	.word	0x00000000


	//----- nvinfo : EIATTR_REGCOUNT
	.align		4
.L_4:
        /*0018*/ 	.byte	0x04, 0x2f
        /*001a*/ 	.short	(.L_6 - .L_5)
	.align		4
.L_5:
        /*001c*/ 	.word	index@(_Z10upTrianglePKfPfS1_)
        /*0020*/ 	.word	0x00000016


	//----- nvinfo : EIATTR_FRAME_SIZE
	.align		4
.L_6:
        /*0024*/ 	.byte	0x04, 0x11
        /*0026*/ 	.short	(.L_8 - .L_7)
	.align		4
.L_7:
        /*0028*/ 	.word	index@(_Z10upTrianglePKfPfS1_)
        /*002c*/ 	.word	0x00000000


	//----- nvinfo : EIATTR_REGCOUNT
	.align		4
.L_8:
        /*0030*/ 	.byte	0x04, 0x2f
        /*0032*/ 	.short	(.L_10 - .L_9)
	.align		4
.L_9:
        /*0034*/ 	.word	index@(_Z12downTrianglePfPKfS1_)
        /*0038*/ 	.word	0x00000010


	//----- nvinfo : EIATTR_FRAME_SIZE
	.align		4
.L_10:
        /*003c*/ 	.byte	0x04, 0x11
        /*003e*/ 	.short	(.L_12 - .L_11)
	.align		4
.L_11:
        /*0040*/ 	.word	index@(_Z12downTrianglePfPKfS1_)
        /*0044*/ 	.word	0x00000000


	//----- nvinfo : EIATTR_REGCOUNT
	.align		4
.L_12:
        /*0048*/ 	.byte	0x04, 0x2f
        /*004a*/ 	.short	(.L_14 - .L_13)
	.align		4
.L_13:
        /*004c*/ 	.word	index@(_Z12wholeDiamondPKfS0_PfS1_b)
        /*0050*/ 	.word	0x00000018


	//----- nvinfo : EIATTR_FRAME_SIZE
	.align		4
.L_14:
        /*0054*/ 	.byte	0x04, 0x11
        /*0056*/ 	.short	(.L_16 - .L_15)
	.align		4
.L_15:
        /*0058*/ 	.word	index@(_Z12wholeDiamondPKfS0_PfS1_b)
        /*005c*/ 	.word	0x00000000


	//----- nvinfo : EIATTR_REGCOUNT
	.align		4
.L_16:
        /*0060*/ 	.byte	0x04, 0x2f
        /*0062*/ 	.short	(.L_18 - .L_17)
	.align		4
.L_17:
        /*0064*/ 	.word	index@(_Z12splitDiamondPKfS0_PfS1_)
        /*0068*/ 	.word	0x0000001e


	//----- nvinfo : EIATTR_FRAME_SIZE
	.align		4
.L_18:
        /*006c*/ 	.byte	0x04, 0x11
        /*006e*/ 	.short	(.L_20 - .L_19)
	.align		4
.L_19:
        /*0070*/ 	.word	index@(_Z12splitDiamondPKfS0_PfS1_)
        /*0074*/ 	.word	0x00000000


	//----- nvinfo : EIATTR_MIN_STACK_SIZE
	.align		4
.L_20:
        /*0078*/ 	.byte	0x04, 0x12
        /*007a*/ 	.short	(.L_22 - .L_21)
	.align		4
.L_21:
        /*007c*/ 	.word	index@(_Z12splitDiamondPKfS0_PfS1_)
        /*0080*/ 	.word	0x00000000


	//----- nvinfo : EIATTR_MIN_STACK_SIZE
	.align		4
.L_22:
        /*0084*/ 	.byte	0x04, 0x12
        /*0086*/ 	.short	(.L_24 - .L_23)
	.align		4
.L_23:
        /*0088*/ 	.word	index@(_Z12wholeDiamondPKfS0_PfS1_b)
        /*008c*/ 	.word	0x00000000


	//----- nvinfo : EIATTR_MIN_STACK_SIZE
	.align		4
.L_24:
        /*0090*/ 	.byte	0x04, 0x12
        /*0092*/ 	.short	(.L_26 - .L_25)
	.align		4
.L_25:
        /*0094*/ 	.word	index@(_Z12downTrianglePfPKfS1_)
        /*0098*/ 	.word	0x00000000


	//----- nvinfo : EIATTR_MIN_STACK_SIZE
	.align		4
.L_26:
        /*009c*/ 	.byte	0x04, 0x12
        /*009e*/ 	.short	(.L_28 - .L_27)
	.align		4
.L_27:
        /*00a0*/ 	.word	index@(_Z10upTrianglePKfPfS1_)
        /*00a4*/ 	.word	0x00000000


	//----- nvinfo : EIATTR_MIN_STACK_SIZE
	.align		4
.L_28:
        /*00a8*/ 	.byte	0x04, 0x12
        /*00aa*/ 	.short	(.L_30 - .L_29)
	.align		4
.L_29:
        /*00ac*/ 	.word	index@(_Z11classicHeatPfS_)
        /*00b0*/ 	.word	0x00000000
.L_30:


//--------------------- .nv.compat                --------------------------
	.section	.nv.compat,"",@"SHT_CUDA_COMPAT_INFO"
	.align	4
        /*0000*/ 	.byte	0x02, 0x09, 0x00, 0x00, 0x02, 0x02, 0x01, 0x00, 0x02, 0x05, 0x05, 0x00, 0x03, 0x07, 0x01, 0x01
        /*0010*/ 	.byte	0x02, 0x03, 0x00, 0x00, 0x02, 0x06, 0x01, 0x00, 0x04, 0x0b, 0x08, 0x00, 0x09, 0x00, 0x00, 0x00
        /*0020*/ 	.byte	0x00, 0x00, 0x00, 0x00


//--------------------- .nv.info._Z12splitDiamondPKfS0_PfS1_ --------------------------
	.section	.nv.info._Z12splitDiamondPKfS0_PfS1_,"",@"SHT_CUDA_INFO"
	.sectionflags	@""
	.align	4


	//----- nvinfo : EIATTR_CUDA_API_VERSION
	.align		4
        /*0000*/ 	.byte	0x04, 0x37
        /*0002*/ 	.short	(.L_32 - .L_31)
.L_31:
        /*0004*/ 	.word	0x00000082


	//----- nvinfo : EIATTR_KPARAM_INFO
	.align		4
.L_32:
        /*0008*/ 	.byte	0x04, 0x17
        /*000a*/ 	.short	(.L_34 - .L_33)
.L_33:
        /*000c*/ 	.word	0x00000000
        /*0010*/ 	.short	0x0003
        /*0012*/ 	.short	0x0018
        /*0014*/ 	.byte	0x00, 0xf5, 0x21, 0x00


	//----- nvinfo : EIATTR_KPARAM_INFO
	.align		4
.L_34:
        /*0018*/ 	.byte	0x04, 0x17
        /*001a*/ 	.short	(.L_36 - .L_35)
.L_35:
        /*001c*/ 	.word	0x00000000
        /*0020*/ 	.short	0x0002
        /*0022*/ 	.short	0x0010
        /*0024*/ 	.byte	0x00, 0xf5, 0x21, 0x00


	//----- nvinfo : EIATTR_KPARAM_INFO
	.align		4
.L_36:
        /*0028*/ 	.byte	0x04, 0x17
        /*002a*/ 	.short	(.L_38 - .L_37)
.L_37:
        /*002c*/ 	.word	0x00000000
        /*0030*/ 	.short	0x0001
        /*0032*/ 	.short	0x0008
        /*0034*/ 	.byte	0x00, 0xf5, 0x21, 0x00


	//----- nvinfo : EIATTR_KPARAM_INFO
	.align		4
.L_38:
        /*0038*/ 	.byte	0x04, 0x17
        /*003a*/ 	.short	(.L_40 - .L_39)
.L_39:
        /*003c*/ 	.word	0x00000000
        /*0040*/ 	.short	0x0000
        /*0042*/ 	.short	0x0000
        /*0044*/ 	.byte	0x00, 0xf5, 0x21, 0x00


	//----- nvinfo : EIATTR_SPARSE_MMA_MASK
	.align		4
.L_40:
        /*0048*/ 	.byte	0x03, 0x50
        /*004a*/ 	.short	0x0000


	//----- nvinfo : EIATTR_MAXREG_COUNT
	.align		4
        /*004c*/ 	.byte	0x03, 0x1b
        /*004e*/ 	.short	0x00ff


	//----- nvinfo : EIATTR_NUM_BARRIERS
	.align		4
        /*0050*/ 	.byte	0x02, 0x4c
        /*0052*/ 	.byte	0x01
	.zero		1


	//----- nvinfo : EIATTR_MERCURY_ISA_VERSION
	.align		4
        /*0054*/ 	.byte	0x03, 0x5f
        /*0056*/ 	.short	0x0101


	//----- nvinfo : EIATTR_VRC_CTA_INIT_COUNT
	.align		4
        /*0058*/ 	.byte	0x02, 0x4a
	.zero		1
	.zero		1


	//----- nvinfo : EIATTR_EXIT_INSTR_OFFSETS
	.align		4
        /*005c*/ 	.byte	0x04, 0x1c
        /*005e*/ 	.short	(.L_42 - .L_41)


	//   ....[0]....
.L_41:
        /*0060*/ 	.word	0x00001200


	//----- nvinfo : EIATTR_CRS_STACK_SIZE
	.align		4
.L_42:
        /*0064*/ 	.byte	0x04, 0x1e
        /*0066*/ 	.short	(.L_44 - .L_43)
.L_43:
        /*0068*/ 	.word	0x00000000


	//----- nvinfo : EIATTR_CBANK_PARAM_SIZE
	.align		4
.L_44:
        /*006c*/ 	.byte	0x03, 0x19
        /*006e*/ 	.short	0x0020


	//----- nvinfo : EIATTR_PARAM_CBANK
	.align		4
        /*0070*/ 	.byte	0x04, 0x0a
        /*0072*/ 	.short	(.L_46 - .L_45)
	.align		4
.L_45:
        /*0074*/ 	.word	index@(.nv.constant0._Z12splitDiamondPKfS0_PfS1_)
        /*0078*/ 	.short	0x0380
        /*007a*/ 	.short	0x0020


	//----- nvinfo : EIATTR_SW_WAR
	.align		4
.L_46:
        /*007c*/ 	.byte	0x04, 0x36
        /*007e*/ 	.short	(.L_48 - .L_47)
.L_47:
        /*0080*/ 	.word	0x00000008
.L_48:


//--------------------- .nv.info._Z12wholeDiamondPKfS0_PfS1_b --------------------------
	.section	.nv.info._Z12wholeDiamondPKfS0_PfS1_b,"",@"SHT_CUDA_INFO"
	.sectionflags	@""
	.align	4


	//----- nvinfo : EIATTR_CUDA_API_VERSION
	.align		4
        /*0000*/ 	.byte	0x04, 0x37
        /*0002*/ 	.short	(.L_50 - .L_49)
.L_49:
        /*0004*/ 	.word	0x00000082


	//----- nvinfo : EIATTR_KPARAM_INFO
	.align		4
.L_50:
        /*0008*/ 	.byte	0x04, 0x17
        /*000a*/ 	.short	(.L_52 - .L_51)
.L_51:
        /*000c*/ 	.word	0x00000000
        /*0010*/ 	.short	0x0004
        /*0012*/ 	.short	0x0020
        /*0014*/ 	.byte	0x00, 0xf0, 0x05, 0x00


	//----- nvinfo : EIATTR_KPARAM_INFO
	.align		4
.L_52:
        /*0018*/ 	.byte	0x04, 0x17
        /*001a*/ 	.short	(.L_54 - .L_53)
.L_53:
        /*001c*/ 	.word	0x00000000
        /*0020*/ 	.short	0x0003
        /*0022*/ 	.short	0x0018
        /*0024*/ 	.byte	0x00, 0xf5, 0x21, 0x00


	//----- nvinfo : EIATTR_KPARAM_INFO
	.align		4
.L_54:
        /*0028*/ 	.byte	0x04, 0x17
        /*002a*/ 	.short	(.L_56 - .L_55)
.L_55:
        /*002c*/ 	.word	0x00000000
        /*0030*/ 	.short	0x0002
        /*0032*/ 	.short	0x0010
        /*0034*/ 	.byte	0x00, 0xf5, 0x21, 0x00


	//----- nvinfo : EIATTR_KPARAM_INFO
	.align		4
.L_56:
        /*0038*/ 	.byte	0x04, 0x17
        /*003a*/ 	.short	(.L_58 - .L_57)
.L_57:
        /*003c*/ 	.word	0x00000000
        /*0040*/ 	.short	0x0001
        /*0042*/ 	.short	0x0008
        /*0044*/ 	.byte	0x00, 0xf5, 0x21, 0x00


	//----- nvinfo : EIATTR_KPARAM_INFO
	.align		4
.L_58:
        /*0048*/ 	.byte	0x04, 0x17
        /*004a*/ 	.short	(.L_60 - .L_59)
.L_59:
        /*004c*/ 	.word	0x00000000
        /*0050*/ 	.short	0x0000
        /*0052*/ 	.short	0x0000
        /*0054*/ 	.byte	0x00, 0xf5, 0x21, 0x00


	//----- nvinfo : EIATTR_SPARSE_MMA_MASK
	.align		4
.L_60:
        /*0058*/ 	.byte	0x03, 0x50
        /*005a*/ 	.short	0x0000


	//----- nvinfo : EIATTR_MAXREG_COUNT
	.align		4
        /*005c*/ 	.byte	0x03, 0x1b
        /*005e*/ 	.short	0x00ff


	//----- nvinfo : EIATTR_NUM_BARRIERS
	.align		4
        /*0060*/ 	.byte	0x02, 0x4c
        /*0062*/ 	.byte	0x01
	.zero		1


	//----- nvinfo : EIATTR_MERCURY_ISA_VERSION
	.align		4
        /*0064*/ 	.byte	0x03, 0x5f
        /*0066*/ 	.short	0x0101


	//----- nvinfo : EIATTR_VRC_CTA_INIT_COUNT
	.align		4
        /*0068*/ 	.byte	0x02, 0x4a
	.zero		1
	.zero		1


	//----- nvinfo : EIATTR_EXIT_INSTR_OFFSETS
	.align		4
        /*006c*/ 	.byte	0x04, 0x1c
        /*006e*/ 	.short	(.L_62 - .L_61)


	//   ....[0]....
.L_61:
        /*0070*/ 	.word	0x00001330


	//   ....[1]....
        /*0074*/ 	.word	0x000013e0


	//----- nvinfo : EIATTR_CRS_STACK_SIZE
	.align		4
.L_62:
        /*0078*/ 	.byte	0x04, 0x1e
        /*007a*/ 	.short	(.L_64 - .L_63)
.L_63:
        /*007c*/ 	.word	0x00000000


	//----- nvinfo : EIATTR_CBANK_PARAM_SIZE
	.align		4
.L_64:
        /*0080*/ 	.byte	0x03, 0x19
        /*0082*/ 	.short	0x0021


	//----- nvinfo : EIATTR_PARAM_CBANK
	.align		4
        /*0084*/ 	.byte	0x04, 0x0a
        /*0086*/ 	.short	(.L_66 - .L_65)
	.align		4
.L_65:
        /*0088*/ 	.word	index@(.nv.constant0._Z12wholeDiamondPKfS0_PfS1_b)
        /*008c*/ 	.short	0x0380
        /*008e*/ 	.short	0x0021


	//----- nvinfo : EIATTR_SW_WAR
	.align		4
.L_66:
        /*0090*/ 	.byte	0x04, 0x36
        /*0092*/ 	.short	(.L_68 - .L_67)
.L_67:
        /*0094*/ 	.word	0x00000008
.L_68:


//--------------------- .nv.info._Z12downTrianglePfPKfS1_ --------------------------
	.section	.nv.info._Z12downTrianglePfPKfS1_,"",@"SHT_CUDA_INFO"
	.sectionflags	@""
	.align	4


	//----- nvinfo : EIATTR_CUDA_API_VERSION
	.align		4
        /*0000*/ 	.byte	0x04, 0x37
        /*0002*/ 	.short	(.L_70 - .L_69)
.L_69:
        /*0004*/ 	.word	0x00000082


	//----- nvinfo : EIATTR_KPARAM_INFO
	.align		4
.L_70:
        /*0008*/ 	.byte	0x04, 0x17
        /*000a*/ 	.short	(.L_72 - .L_71)
.L_71:
        /*000c*/ 	.word	0x00000000
        /*0010*/ 	.short	0x0002
        /*0012*/ 	.short	0x0010
        /*0014*/ 	.byte	0x00, 0xf5, 0x21, 0x00


	//----- nvinfo : EIATTR_KPARAM_INFO
	.align		4
.L_72:
        /*0018*/ 	.byte	0x04, 0x17
        /*001a*/ 	.short	(.L_74 - .L_73)
.L_73:
        /*001c*/ 	.word	0x00000000
        /*0020*/ 	.short	0x0001
        /*0022*/ 	.short	0x0008
        /*0024*/ 	.byte	0x00, 0xf5, 0x21, 0x00


	//----- nvinfo : EIATTR_KPARAM_INFO
	.align		4
.L_74:
        /*0028*/ 	.byte	0x04, 0x17
        /*002a*/ 	.short	(.L_76 - .L_75)
.L_75:
        /*002c*/ 	.word	0x00000000
        /*0030*/ 	.short	0x0000
        /*0032*/ 	.short	0x0000
        /*0034*/ 	.byte	0x00, 0xf5, 0x21, 0x00


	//----- nvinfo : EIATTR_SPARSE_MMA_MASK
	.align		4
.L_76:
        /*0038*/ 	.byte	0x03, 0x50
        /*003a*/ 	.short	0x0000


	//----- nvinfo : EIATTR_MAXREG_COUNT
	.align		4
        /*003c*/ 	.byte	0x03, 0x1b
        /*003e*/ 	.short	0x00ff


	//----- nvinfo : EIATTR_NUM_BARRIERS
	.align		4
        /*0040*/ 	.byte	0x02, 0x4c
        /*0042*/ 	.byte	0x01
	.zero		1


	//----- nvinfo : EIATTR_MERCURY_ISA_VERSION
	.align		4
        /*0044*/ 	.byte	0x03, 0x5f
        /*0046*/ 	.short	0x0101


	//----- nvinfo : EIATTR_VRC_CTA_INIT_COUNT
	.align		4
        /*0048*/ 	.byte	0x02, 0x4a
	.zero		1
	.zero		1


	//----- nvinfo : EIATTR_EXIT_INSTR_OFFSETS
	.align		4
        /*004c*/ 	.byte	0x04, 0x1c
        /*004e*/ 	.short	(.L_78 - .L_77)


	//   ....[0]....
.L_77:
        /*0050*/ 	.word	0x00000a70


	//----- nvinfo : EIATTR_CRS_STACK_SIZE
	.align		4
.L_78:
        /*0054*/ 	.byte	0x04, 0x1e
        /*0056*/ 	.short	(.L_80 - .L_79)
.L_79:
        /*0058*/ 	.word	0x00000000


	//----- nvinfo : EIATTR_CBANK_PARAM_SIZE
	.align		4
.L_80:
        /*005c*/ 	.byte	0x03, 0x19
        /*005e*/ 	.short	0x0018


	//----- nvinfo : EIATTR_PARAM_CBANK
	.align		4
        /*0060*/ 	.byte	0x04, 0x0a
        /*0062*/ 	.short	(.L_82 - .L_81)
	.align		4
.L_81:
        /*0064*/ 	.word	index@(.nv.constant0._Z12downTrianglePfPKfS1_)
        /*0068*/ 	.short	0x0380
        /*006a*/ 	.short	0x0018


	//----- nvinfo : EIATTR_SW_WAR
	.align		4
.L_82:
        /*006c*/ 	.byte	0x04, 0x36
        /*006e*/ 	.short	(.L_84 - .L_83)
.L_83:
        /*0070*/ 	.word	0x00000008
.L_84:


//--------------------- .nv.info._Z10upTrianglePKfPfS1_ --------------------------
	.section	.nv.info._Z10upTrianglePKfPfS1_,"",@"SHT_CUDA_INFO"
	.sectionflags	@""
	.align	4


	//----- nvinfo : EIATTR_CUDA_API_VERSION
	.align		4
        /*0000*/ 	.byte	0x04, 0x37
        /*0002*/ 	.short	(.L_86 - .L_85)
.L_85:
        /*0004*/ 	.word	0x00000082


	//----- nvinfo : EIATTR_KPARAM_INFO
	.align		4
.L_86:
        /*0008*/ 	.byte	0x04, 0x17
        /*000a*/ 	.short	(.L_88 - .L_87)
.L_87:
        /*000c*/ 	.word	0x00000000
        /*0010*/ 	.short	0x0002
        /*0012*/ 	.short	0x0010
        /*0014*/ 	.byte	0x00, 0xf5, 0x21, 0x00


	//----- nvinfo : EIATTR_KPARAM_INFO
	.align		4
.L_88:
        /*0018*/ 	.byte	0x04, 0x17
        /*001a*/ 	.short	(.L_90 - .L_89)
.L_89:
        /*001c*/ 	.word	0x00000000
        /*0020*/ 	.short	0x0001
        /*0022*/ 	.short	0x0008
        /*0024*/ 	.byte	0x00, 0xf5, 0x21, 0x00


	//----- nvinfo : EIATTR_KPARAM_INFO
	.align		4
.L_90:
        /*0028*/ 	.byte	0x04, 0x17
        /*002a*/ 	.short	(.L_92 - .L_91)
.L_91:
        /*002c*/ 	.word	0x00000000
        /*0030*/ 	.short	0x0000
        /*0032*/ 	.short	0x0000
        /*0034*/ 	.byte	0x00, 0xf5, 0x21, 0x00


	//----- nvinfo : EIATTR_SPARSE_MMA_MASK
	.align		4
.L_92:
        /*0038*/ 	.byte	0x03, 0x50
        /*003a*/ 	.short	0x0000


	//----- nvinfo : EIATTR_MAXREG_COUNT
	.align		4
        /*003c*/ 	.byte	0x03, 0x1b
        /*003e*/ 	.short	0x00ff


	//----- nvinfo : EIATTR_NUM_BARRIERS
	.align		4
        /*0040*/ 	.byte	0x02, 0x4c
        /*0042*/ 	.byte	0x01
	.zero		1


	//----- nvinfo : EIATTR_MERCURY_ISA_VERSION
	.align		4
        /*0044*/ 	.byte	0x03, 0x5f
        /*0046*/ 	.short	0x0101


	//----- nvinfo : EIATTR_VRC_CTA_INIT_COUNT
	.align		4
        /*0048*/ 	.byte	0x02, 0x4a
	.zero		1
	.zero		1


	//----- nvinfo : EIATTR_EXIT_INSTR_OFFSETS
	.align		4
        /*004c*/ 	.byte	0x04, 0x1c
        /*004e*/ 	.short	(.L_94 - .L_93)


	//   ....[0]....
.L_93:
        /*0050*/ 	.word	0x000008a0


	//----- nvinfo : EIATTR_CRS_STACK_SIZE
	.align		4
.L_94:
        /*0054*/ 	.byte	0x04, 0x1e
        /*0056*/ 	.short	(.L_96 - .L_95)
.L_95:
        /*0058*/ 	.word	0x00000000


	//----- nvinfo : EIATTR_CBANK_PARAM_SIZE
	.align		4
.L_96:
        /*005c*/ 	.byte	0x03, 0x19
        /*005e*/ 	.short	0x0018


	//----- nvinfo : EIATTR_PARAM_CBANK
	.align		4
        /*0060*/ 	.byte	0x04, 0x0a
        /*0062*/ 	.short	(.L_98 - .L_97)
	.align		4
.L_97:
        /*0064*/ 	.word	index@(.nv.constant0._Z10upTrianglePKfPfS1_)
        /*0068*/ 	.short	0x0380
        /*006a*/ 	.short	0x0018


	//----- nvinfo : EIATTR_SW_WAR
	.align		4
.L_98:
        /*006c*/ 	.byte	0x04, 0x36
        /*006e*/ 	.short	(.L_100 - .L_99)
.L_99:
        /*0070*/ 	.word	0x00000008
.L_100:


//--------------------- .nv.info._Z11classicHeatPfS_ --------------------------
	.section	.nv.info._Z11classicHeatPfS_,"",@"SHT_CUDA_INFO"
	.sectionflags	@""
	.align	4


	//----- nvinfo : EIATTR_CUDA_API_VERSION
	.align		4
        /*0000*/ 	.byte	0x04, 0x37
        /*0002*/ 	.short	(.L_102 - .L_101)
.L_101:
        /*0004*/ 	.word	0x00000082


	//----- nvinfo : EIATTR_KPARAM_INFO
	.align		4
.L_102:
        /*0008*/ 	.byte	0x04, 0x17
        /*000a*/ 	.short	(.L_104 - .L_103)
.L_103:
        /*000c*/ 	.word	0x00000000
        /*0010*/ 	.short	0x0001
        /*0012*/ 	.short	0x0008
        /*0014*/ 	.byte	0x00, 0xf5, 0x21, 0x00


	//----- nvinfo : EIATTR_KPARAM_INFO
	.align		4
.L_104:
        /*0018*/ 	.byte	0x04, 0x17
        /*001a*/ 	.short	(.L_106 - .L_105)
.L_105:
        /*001c*/ 	.word	0x00000000
        /*0020*/ 	.short	0x0000
        /*0022*/ 	.short	0x0000
        /*0024*/ 	.byte	0x00, 0xf5, 0x21, 0x00


	//----- nvinfo : EIATTR_SPARSE_MMA_MASK
	.align		4
.L_106:
        /*0028*/ 	.byte	0x03, 0x50
        /*002a*/ 	.short	0x0000


	//----- nvinfo : EIATTR_MAXREG_COUNT
	.align		4
        /*002c*/ 	.byte	0x03, 0x1b
        /*002e*/ 	.short	0x00ff


	//----- nvinfo : EIATTR_MERCURY_ISA_VERSION
	.align		4
        /*0030*/ 	.byte	0x03, 0x5f
        /*0032*/ 	.short	0x0101


	//----- nvinfo : EIATTR_VRC_CTA_INIT_COUNT
	.align		4
        /*0034*/ 	.byte	0x02, 0x4a
	.zero		1
	.zero		1


	//----- nvinfo : EIATTR_EXIT_INSTR_OFFSETS
	.align		4
        /*0038*/ 	.byte	0x04, 0x1c
        /*003a*/ 	.short	(.L_108 - .L_107)


	//   ....[0]....
.L_107:
        /*003c*/ 	.word	0x00000130


	//   ....[1]....
        /*0040*/ 	.word	0x00000250


	//   ....[2]....
        /*0044*/ 	.word	0x00000340


	//----- nvinfo : EIATTR_CRS_STACK_SIZE
	.align		4
.L_108:
        /*0048*/ 	.byte	0x04, 0x1e
        /*004a*/ 	.short	(.L_110 - .L_109)
.L_109:
        /*004c*/ 	.word	0x00000000


	//----- nvinfo : EIATTR_CBANK_PARAM_SIZE
	.align		4
.L_110:
        /*0050*/ 	.byte	0x03, 0x19
        /*0052*/ 	.short	0x0010


	//----- nvinfo : EIATTR_PARAM_CBANK
	.align		4
        /*0054*/ 	.byte	0x04, 0x0a
        /*0056*/ 	.short	(.L_112 - .L_111)
	.align		4
.L_111:
        /*0058*/ 	.word	index@(.nv.constant0._Z11classicHeatPfS_)
        /*005c*/ 	.short	0x0380
        /*005e*/ 	.short	0x0010


	//----- nvinfo : EIATTR_SW_WAR
	.align		4
.L_112:
        /*0060*/ 	.byte	0x04, 0x36
        /*0062*/ 	.short	(.L_114 - .L_113)
.L_113:
        /*0064*/ 	.word	0x00000008
.L_114:


//--------------------- .nv.callgraph             --------------------------
	.section	.nv.callgraph,"",@"SHT_CUDA_CALLGRAPH"
	.align	4
	.sectionentsize	8
	.align		4
        /*0000*/ 	.word	0x00000000
	.align		4
        /*0004*/ 	.word	0xffffffff
	.align		4
        /*0008*/ 	.word	0x00000000
	.align		4
        /*000c*/ 	.word	0xfffffffe
	.align		4
        /*0010*/ 	.word	0x00000000
	.align		4
        /*0014*/ 	.word	0xfffffffd
	.align		4
        /*0018*/ 	.word	0x00000000
	.align		4
        /*001c*/ 	.word	0xfffffffc


//--------------------- .nv.constant3             --------------------------
	.section	.nv.constant3,"a",@progbits
	.align	4
.nv.constant3:
	.type		fo,@object
	.size		fo,(.L_0 - fo)
fo:
	.zero		4
.L_0:


//--------------------- .text._Z12splitDiamondPKfS0_PfS1_ --------------------------
	.section	.text._Z12splitDiamondPKfS0_PfS1_,"ax",@progbits
	.align	128
        .global         _Z12splitDiamondPKfS0_PfS1_
        .type           _Z12splitDiamondPKfS0_PfS1_,@function
        .size           _Z12splitDiamondPKfS0_PfS1_,(.L_x_49 - _Z12splitDiamondPKfS0_PfS1_)
        .other          _Z12splitDiamondPKfS0_PfS1_,@"STO_CUDA_ENTRY STV_DEFAULT"
_Z12splitDiamondPKfS0_PfS1_:
.text._Z12splitDiamondPKfS0_PfS1_:
[----:B------:R-:W-:Y:S01]  /*0000*/  LDC R1, c[0x0][0x37c] ;  /* 0x0000df00ff017b82 */ /* 0x000fe20000000800 */
[----:B------:R-:W0:Y:S07]  /*0010*/  S2R R5, SR_TID.X ;  /* 0x0000000000057919 */ /* 0x000e2e0000002100 */
[----:B------:R-:W0:Y:S01]  /*0020*/  S2UR UR4, SR_CTAID.X ;  /* 0x00000000000479c3 */ /* 0x000e220000002500 */
[----:B------:R-:W1:Y:S07]  /*0030*/  LDCU.64 UR6, c[0x0][0x358] ;  /* 0x00006b00ff0677ac */ /* 0x000e6e0008000a00 */
[----:B------:R-:W0:Y:S08]  /*0040*/  LDC R4, c[0x0][0x360] ;  /* 0x0000d800ff047b82 */ /* 0x000e300000000800 */
[----:B------:R-:W2:Y:S08]  /*0050*/  LDC.64 R12, c[0x0][0x380] ;  /* 0x0000e000ff0c7b82 */ /* 0x000eb00000000a00 */
[----:B------:R-:W3:Y:S01]  /*0060*/  LDC.64 R14, c[0x0][0x388] ;  /* 0x0000e200ff0e7b82 */ /* 0x000ee20000000a00 */
[----:B0-----:R-:W-:-:S04]  /*0070*/  IMAD R3, R4, UR4, R5 ;  /* 0x0000000404037c24 */ /* 0x001fc8000f8e0205 */
[----:B--2---:R-:W-:-:S06]  /*0080*/  IMAD.WIDE R12, R3, 0x4, R12 ;  /* 0x00000004030c7825 */ /* 0x004fcc00078e020c */
[----:B-1----:R-:W2:Y:S01]  /*0090*/  LDG.E R12, desc[UR6][R12.64] ;  /* 0x000000060c0c7981 */ /* 0x002ea2000c1e1900 */
[----:B---3--:R-:W-:-:S05]  /*00a0*/  IMAD.WIDE R14, R3, 0x4, R14 ;  /* 0x00000004030e7825 */ /* 0x008fca00078e020e */
[----:B------:R0:W3:Y:S01]  /*00b0*/  LDG.E R16, desc[UR6][R14.64] ;  /* 0x000000060e107981 */ /* 0x0000e2000c1e1900 */
[----:B------:R-:W1:Y:S01]  /*00c0*/  S2UR UR5, SR_CgaCtaId ;  /* 0x00000000000579c3 */ /* 0x000e620000008800 */
[C---:B------:R-:W-:Y:S02]  /*00d0*/  IMAD.SHL.U32 R0, R5.reuse, 0x40000000, RZ ;  /* 0x4000000005007824 */ /* 0x040fe400078e00ff */
[----:B------:R-:W-:Y:S01]  /*00e0*/  VIADD R10, R4, 0x2 ;  /* 0x00000002040a7836 */ /* 0x000fe20000000000 */
[----:B------:R-:W-:Y:S02]  /*00f0*/  SHF.R.U32.HI R7, RZ, 0x1, R5 ;  /* 0x00000001ff077819 */ /* 0x000fe40000011605 */
[----:B------:R-:W-:Y:S02]  /*0100*/  LOP3.LUT R8, R5, 0x1, RZ, 0xc0, !PT ;  /* 0x0000000105087812 */ /* 0x000fe400078ec0ff */
[----:B------:R-:W-:Y:S02]  /*0110*/  SHF.R.S32.HI R9, RZ, 0x1f, R0 ;  /* 0x0000001fff097819 */ /* 0x000fe40000011400 */
[----:B------:R-:W-:-:S02]  /*0120*/  SHF.R.U32.HI R6, RZ, 0x1, R10 ;  /* 0x00000001ff067819 */ /* 0x000fc4000001160a */
[----:B------:R-:W-:Y:S02]  /*0130*/  LOP3.LUT R0, R9, R10, RZ, 0xc0, !PT ;  /* 0x0000000a09007212 */ /* 0x000fe400078ec0ff */
[----:B------:R-:W-:Y:S01]  /*0140*/  IADD3 R11, PT, PT, R6, R8, -R7 ;  /* 0x00000008060b7210 */ /* 0x000fe20007ffe807 */
[----:B------:R-:W-:Y:S01]  /*0150*/  UMOV UR4, 0x400 ;  /* 0x0000040000047882 */ /* 0x000fe20000000000 */
[----:B------:R-:W-:Y:S01]  /*0160*/  IMAD.IADD R9, R7, 0x1, R8 ;  /* 0x0000000107097824 */ /* 0x000fe200078e0208 */
[----:B------:R-:W-:Y:S02]  /*0170*/  ISETP.GE.U32.AND P2, PT, R4, 0x2, PT ;  /* 0x000000020400780c */ /* 0x000fe40003f46070 */
[C---:B------:R-:W-:Y:S02]  /*0180*/  IMAD.IADD R11, R0.reuse, 0x1, R11 ;  /* 0x00000001000b7824 */ /* 0x040fe400078e020b */
[----:B------:R-:W-:Y:S01]  /*0190*/  IADD3 R0, PT, PT, R0, R9, R6 ;  /* 0x0000000900007210 */ /* 0x000fe20007ffe006 */
[----:B-1----:R-:W-:Y:S01]  /*01a0*/  ULEA UR4, UR5, UR4, 0x18 ;  /* 0x0000000405047291 */ /* 0x002fe2000f8ec0ff */
[----:B0-----:R-:W-:-:S05]  /*01b0*/  VIADD R15, R6, 0xffffffff ;  /* 0xffffffff060f7836 */ /* 0x001fca0000000000 */
[----:B------:R-:W-:Y:S02]  /*01c0*/  LEA R11, R11, UR4, 0x2 ;  /* 0x000000040b0b7c11 */ /* 0x000fe4000f8e10ff */
[----:B------:R-:W-:Y:S02]  /*01d0*/  LEA R13, R0, UR4, 0x2 ;  /* 0x00000004000d7c11 */ /* 0x000fe4000f8e10ff */
[C---:B------:R-:W-:Y:S02]  /*01e0*/  ISETP.NE.AND P1, PT, R3.reuse, R6, PT ;  /* 0x000000060300720c */ /* 0x040fe40003f25270 */
[----:B------:R-:W-:Y:S02]  /*01f0*/  ISETP.NE.AND P0, PT, R3, R15, PT ;  /* 0x0000000f0300720c */ /* 0x000fe40003f05270 */
[----:B------:R-:W-:-:S04]  /*0200*/  IADD3 R14, PT, PT, R5, 0x2, RZ ;  /* 0x00000002050e7810 */ /* 0x000fc80007ffe0ff */
[----:B------:R-:W-:Y:S02]  /*0210*/  SEL R2, R14, R5, !P1 ;  /* 0x000000050e027207 */ /* 0x000fe40004800000 */
[----:B------:R-:W-:Y:S01]  /*0220*/  SEL R0, R5, R14, !P0 ;  /* 0x0000000e05007207 */ /* 0x000fe20004000000 */
[----:B--2---:R0:W-:Y:S04]  /*0230*/  STS [R11+-0x8], R12 ;  /* 0xfffff80c0b007388 */ /* 0x0041e80000000800 */
[----:B---3--:R0:W-:Y:S01]  /*0240*/  STS [R13], R16 ;  /* 0x000000100d007388 */ /* 0x0081e20000000800 */
[----:B------:R-:W-:Y:S06]  /*0250*/  BAR.SYNC.DEFER_BLOCKING 0x0 ;  /* 0x0000000000007b1d */ /* 0x000fec0000010000 */
[----:B------:R-:W-:Y:S05]  /*0260*/  @!P2 BRA `(.L_x_0) ;  /* 0x0000000400d4a947 */ /* 0x000fea0003800000 */
[----:B------:R-:W-:Y:S01]  /*0270*/  ISETP.NE.AND P1, PT, R15, RZ, PT ;  /* 0x000000ff0f00720c */ /* 0x000fe20003f25270 */
[----:B0-----:R-:W0:Y:S01]  /*0280*/  LDC R13, c[0x3][RZ] ;  /* 0x00c00000ff0d7b82 */ /* 0x001e220000000800 */
[----:B------:R-:W-:-:S11]  /*0290*/  IMAD.MOV.U32 R11, RZ, RZ, R15 ;  /* 0x000000ffff0b7224 */ /* 0x000fd600078e000f */
[----:B------:R-:W-:-:S05]  /*02a0*/  @!P1 IMAD.MOV R11, RZ, RZ, R6 ;  /* 0x000000ffff0b9224 */ /* 0x000fca00078e0206 */
[----:B------:R-:W-:Y:S01]  /*02b0*/  LOP3.LUT P0, R16, R11, 0x3, RZ, 0xc0, !PT ;  /* 0x000000030b107812 */ /* 0x000fe2000780c0ff */
[----:B------:R-:W-:-:S04]  /*02c0*/  VIADD R11, R5, 0x1 ;  /* 0x00000001050b7836 */ /* 0x000fc80000000000 */
[----:B------:R-:W-:Y:S02]  /*02d0*/  IMAD.IADD R12, R10, 0x1, -R11 ;  /* 0x000000010a0c7824 */ /* 0x000fe400078e0a0b */
[----:B0-----:R-:W-:-:S04]  /*02e0*/  FADD R13, R13, R13 ;  /* 0x0000000d0d0d7221 */ /* 0x001fc80000000000 */
[----:B------:R-:W-:Y:S02]  /*02f0*/  FADD R13, -R13, 1 ;  /* 0x3f8000000d0d7421 */ /* 0x000fe40000000100 */
[----:B------:R-:W-:Y:S05]  /*0300*/  @!P0 BRA `(.L_x_1) ;  /* 0x0000000000848947 */ /* 0x000fea0003800000 */
[----:B------:R-:W-:Y:S01]  /*0310*/  IMAD.MOV R15, RZ, RZ, -R16 ;  /* 0x000000ffff0f7224 */ /* 0x000fe200078e0a10 */
[----:B------:R-:W-:Y:S01]  /*0320*/  MOV R16, R6 ;  /* 0x0000000600107202 */ /* 0x000fe20000000f00 */
[----:B------:R-:W0:Y:S06]  /*0330*/  LDCU UR5, c[0x3][URZ] ;  /* 0x00c00000ff0577ac */ /* 0x000e2c0008000800 */
.L_x_4:
[----:B------:R-:W-:Y:S01]  /*0340*/  VIADD R16, R16, 0xffffffff ;  /* 0xffffffff10107836 */ /* 0x000fe20000000000 */
[----:B------:R-:W-:Y:S04]  /*0350*/  BSSY.RECONVERGENT B0, `(.L_x_2) ;  /* 0x0000017000007945 */ /* 0x000fe80003800200 */
[----:B------:R-:W-:-:S04]  /*0360*/  ISETP.GE.AND P0, PT, R16, R12, PT ;  /* 0x0000000c1000720c */ /* 0x000fc80003f06270 */
[----:B------:R-:W-:-:S13]  /*0370*/  ISETP.LT.OR P0, PT, R11, R16, P0 ;  /* 0x000000100b00720c */ /* 0x000fda0000701670 */
[----:B-1----:R-:W-:Y:S05]  /*0380*/  @P0 BRA `(.L_x_3) ;  /* 0x00000000004c0947 */ /* 0x002fea0003800000 */
[C---:B------:R-:W-:Y:S02]  /*0390*/  LOP3.LUT R17, R16.reuse, 0x1, RZ, 0xc0, !PT ;  /* 0x0000000110117812 */ /* 0x040fe400078ec0ff */
[----:B------:R-:W-:Y:S02]  /*03a0*/  LOP3.LUT R21, R16, 0x1, RZ, 0xc, !PT ;  /* 0x0000000110157812 */ /* 0x000fe400078e0cff */
[----:B------:R-:W-:-:S03]  /*03b0*/  ISETP.NE.U32.AND P0, PT, R17, 0x1, PT ;  /* 0x000000011100780c */ /* 0x000fc60003f05070 */
[C---:B------:R-:W-:Y:S01]  /*03c0*/  IMAD R22, R10.reuse, R21, R5 ;  /* 0x000000150a167224 */ /* 0x040fe200078e0205 */
[----:B------:R-:W-:-:S04]  /*03d0*/  SEL R17, R10, RZ, !P0 ;  /* 0x000000ff0a117207 */ /* 0x000fc80004000000 */
[----:B------:R-:W-:Y:S01]  /*03e0*/  LEA R23, R22, UR4, 0x2 ;  /* 0x0000000416177c11 */ /* 0x000fe2000f8e10ff */
[--C-:B------:R-:W-:Y:S02]  /*03f0*/  IMAD.IADD R18, R2, 0x1, R17.reuse ;  /* 0x0000000102127824 */ /* 0x100fe400078e0211 */
[----:B------:R-:W-:Y:S02]  /*0400*/  IMAD.IADD R19, R0, 0x1, R17 ;  /* 0x0000000100137824 */ /* 0x000fe400078e0211 */
[----:B------:R-:W-:Y:S01]  /*0410*/  IMAD.IADD R17, R17, 0x1, R5 ;  /* 0x0000000111117824 */ /* 0x000fe200078e0205 */
[----:B------:R-:W-:Y:S02]  /*0420*/  LEA R18, R18, UR4, 0x2 ;  /* 0x0000000412127c11 */ /* 0x000fe4000f8e10ff */
[----:B------:R-:W-:Y:S02]  /*0430*/  LEA R19, R19, UR4, 0x2 ;  /* 0x0000000413137c11 */ /* 0x000fe4000f8e10ff */
[----:B------:R-:W-:-:S02]  /*0440*/  LEA R17, R17, UR4, 0x2 ;  /* 0x0000000411117c11 */ /* 0x000fc4000f8e10ff */
[----:B------:R-:W-:Y:S04]  /*0450*/  LDS R18, [R18] ;  /* 0x0000000012127984 */ /* 0x000fe80000000800 */
[----:B------:R-:W1:Y:S04]  /*0460*/  LDS R19, [R19] ;  /* 0x0000000013137984 */ /* 0x000e680000000800 */
[----:B------:R-:W2:Y:S01]  /*0470*/  LDS R20, [R17+0x4] ;  /* 0x0000040011147984 */ /* 0x000ea20000000800 */
[----:B-1----:R-:W-:Y:S01]  /*0480*/  FADD R21, R18, R19 ;  /* 0x0000001312157221 */ /* 0x002fe20000000000 */
[----:B--2---:R-:W-:-:S04]  /*0490*/  FMUL R20, R13, R20 ;  /* 0x000000140d147220 */ /* 0x004fc80000400000 */
[----:B0-----:R-:W-:-:S05]  /*04a0*/  FFMA R20, R21, UR5, R20 ;  /* 0x0000000515147c23 */ /* 0x001fca0008000014 */
[----:B------:R1:W-:Y:S02]  /*04b0*/  STS [R23+0x4], R20 ;  /* 0x0000041417007388 */ /* 0x0003e40000000800 */
.L_x_3:
[----:B0-----:R-:W-:Y:S05]  /*04c0*/  BSYNC.RECONVERGENT B0 ;  /* 0x0000000000007941 */ /* 0x001fea0003800200 */
.L_x_2:
[----:B------:R-:W-:Y:S01]  /*04d0*/  VIADD R15, R15, 0x1 ;  /* 0x000000010f0f7836 */ /* 0x000fe20000000000 */
[----:B------:R-:W-:Y:S04]  /*04e0*/  BAR.SYNC.DEFER_BLOCKING 0x0 ;  /* 0x0000000000007b1d */ /* 0x000fe80000010000 */
[----:B------:R-:W-:-:S13]  /*04f0*/  ISETP.NE.AND P0, PT, R15, RZ, PT ;  /* 0x000000ff0f00720c */ /* 0x000fda0003f05270 */
[----:B------:R-:W-:Y:S05]  /*0500*/  @P0 BRA `(.L_x_4) ;  /* 0xfffffffc008c0947 */ /* 0x000fea000383ffff */
[----:B------:R-:W-:-:S07]  /*0510*/  IADD3 R15, PT, PT, R16, -0x1, RZ ;  /* 0xffffffff100f7810 */ /* 0x000fce0007ffe0ff */
.L_x_1:
[----:B------:R-:W-:Y:S01]  /*0520*/  IADD3 R16, PT, PT, -R6, 0x1, RZ ;  /* 0x0000000106107810 */ /* 0x000fe20007ffe1ff */
[----:B------:R-:W-:-:S05]  /*0530*/  @!P1 IMAD.MOV R16, RZ, RZ, -R6 ;  /* 0x000000ffff109224 */ /* 0x000fca00078e0a06 */
[----:B------:R-:W-:-:S13]  /*0540*/  ISETP.GT.U32.AND P0, PT, R16, -0x4, PT ;  /* 0xfffffffc1000780c */ /* 0x000fda0003f04070 */
[----:B------:R-:W-:Y:S05]  /*0550*/  @P0 BRA `(.L_x_0) ;  /* 0x0000000400180947 */ /* 0x000fea0003800000 */
[C---:B------:R-:W-:Y:S02]  /*0560*/  LOP3.LUT R16, R15.reuse, 0x1, RZ, 0xc0, !PT ;  /* 0x000000010f107812 */ /* 0x040fe400078ec0ff */
[----:B------:R-:W-:Y:S02]  /*0570*/  LOP3.LUT R17, R15, 0x1, RZ, 0xc, !PT ;  /* 0x000000010f117812 */ /* 0x000fe400078e0cff */
[----:B------:R-:W-:Y:S01]  /*0580*/  ISETP.NE.U32.AND P0, PT, R16, 0x1, PT ;  /* 0x000000011000780c */ /* 0x000fe20003f05070 */
[--C-:B------:R-:W-:Y:S01]  /*0590*/  IMAD R19, R10, R16, R5.reuse ;  /* 0x000000100a137224 */ /* 0x100fe200078e0205 */
[----:B------:R-:W-:Y:S01]  /*05a0*/  VIMNMX R14, PT, PT, R14, R12, PT ;  /* 0x0000000c0e0e7248 */ /* 0x000fe20003fe0100 */
[C---:B------:R-:W-:Y:S01]  /*05b0*/  IMAD R18, R10.reuse, R17, R5 ;  /* 0x000000110a127224 */ /* 0x040fe200078e0205 */
[C---:B------:R-:W-:Y:S02]  /*05c0*/  SEL R17, R10.reuse, RZ, !P0 ;  /* 0x000000ff0a117207 */ /* 0x040fe40004000000 */
[----:B------:R-:W-:-:S02]  /*05d0*/  SEL R21, R10, RZ, P0 ;  /* 0x000000ff0a157207 */ /* 0x000fc40000000000 */
[----:B------:R-:W-:Y:S01]  /*05e0*/  LEA R16, R18, UR4, 0x2 ;  /* 0x0000000412107c11 */ /* 0x000fe2000f8e10ff */
[--C-:B------:R-:W-:Y:S01]  /*05f0*/  IMAD.IADD R18, R2, 0x1, R17.reuse ;  /* 0x0000000102127824 */ /* 0x100fe200078e0211 */
[----:B------:R-:W-:Y:S01]  /*0600*/  LEA R10, R19, UR4, 0x2 ;  /* 0x00000004130a7c11 */ /* 0x000fe2000f8e10ff */
[C---:B------:R-:W-:Y:S01]  /*0610*/  IMAD.IADD R19, R0.reuse, 0x1, R17 ;  /* 0x0000000100137824 */ /* 0x040fe200078e0211 */
[----:B-1----:R-:W-:Y:S01]  /*0620*/  IADD3 R23, PT, PT, R0, R21, RZ ;  /* 0x0000001500177210 */ /* 0x002fe20007ffe0ff */
[----:B------:R-:W-:Y:S01]  /*0630*/  IMAD.IADD R20, R17, 0x1, R5 ;  /* 0x0000000111147824 */ /* 0x000fe200078e0205 */
[----:B------:R-:W-:Y:S01]  /*0640*/  LEA R17, R18, UR4, 0x2 ;  /* 0x0000000412117c11 */ /* 0x000fe2000f8e10ff */
[----:B------:R-:W-:Y:S01]  /*0650*/  IMAD.IADD R22, R2, 0x1, R21 ;  /* 0x0000000102167824 */ /* 0x000fe200078e0215 */
[----:B------:R-:W-:Y:S01]  /*0660*/  LEA R18, R19, UR4, 0x2 ;  /* 0x0000000413127c11 */ /* 0x000fe2000f8e10ff */
[----:B------:R-:W-:Y:S01]  /*0670*/  IMAD.IADD R24, R21, 0x1, R5 ;  /* 0x0000000115187824 */ /* 0x000fe200078e0205 */
[----:B------:R-:W-:-:S02]  /*0680*/  LEA R19, R20, UR4, 0x2 ;  /* 0x0000000414137c11 */ /* 0x000fc4000f8e10ff */
[----:B------:R-:W-:Y:S02]  /*0690*/  LEA R20, R22, UR4, 0x2 ;  /* 0x0000000416147c11 */ /* 0x000fe4000f8e10ff */
[----:B------:R-:W-:Y:S02]  /*06a0*/  LEA R21, R23, UR4, 0x2 ;  /* 0x0000000417157c11 */ /* 0x000fe4000f8e10ff */
[----:B------:R-:W-:-:S07]  /*06b0*/  LEA R22, R24, UR4, 0x2 ;  /* 0x0000000418167c11 */ /* 0x000fce000f8e10ff */
.L_x_5:
[C---:B------:R-:W-:Y:S02]  /*06c0*/  ISETP.GE.AND P0, PT, R15.reuse, R12, PT ;  /* 0x0000000c0f00720c */ /* 0x040fe40003f06270 */
[----:B------:R-:W-:Y:S02]  /*06d0*/  ISETP.GT.AND P1, PT, R15, R14, PT ;  /* 0x0000000e0f00720c */ /* 0x000fe40003f24270 */
[----:B------:R-:W-:-:S11]  /*06e0*/  ISETP.LT.OR P0, PT, R11, R15, P0 ;  /* 0x0000000f0b00720c */ /* 0x000fd60000701670 */
[----:B------:R-:W0:Y:S02]  /*06f0*/  @!P1 LDC R27, c[0x3][RZ] ;  /* 0x00c00000ff1b9b82 */ /* 0x000e240000000800 */
[----:B------:R-:W-:Y:S04]  /*0700*/  @!P0 LDS R23, [R17] ;  /* 0x0000000011178984 */ /* 0x000fe80000000800 */
[----:B------:R-:W1:Y:S02]  /*0710*/  @!P0 LDS R24, [R18] ;  /* 0x0000000012188984 */ /* 0x000e640000000800 */
[----:B--2---:R-:W2:Y:S02]  /*0720*/  @!P0 LDC R25, c[0x3][RZ] ;  /* 0x00c00000ff198b82 */ /* 0x004ea40000000800 */
[----:B------:R-:W3:Y:S01]  /*0730*/  @!P0 LDS R26, [R19+0x4] ;  /* 0x00000400131a8984 */ /* 0x000ee20000000800 */
[----:B-1----:R-:W-:Y:S01]  /*0740*/  @!P0 FADD R23, R23, R24 ;  /* 0x0000001817178221 */ /* 0x002fe20000000000 */
[----:B---3--:R-:W-:-:S04]  /*0750*/  @!P0 FMUL R26, R13, R26 ;  /* 0x0000001a0d1a8220 */ /* 0x008fc80000400000 */
[----:B--2---:R-:W-:-:S05]  /*0760*/  @!P0 FFMA R23, R23, R25, R26 ;  /* 0x0000001917178223 */ /* 0x004fca000000001a */
[----:B------:R-:W-:Y:S01]  /*0770*/  @!P0 STS [R16+0x4], R23 ;  /* 0x0000041710008388 */ /* 0x000fe20000000800 */
[----:B------:R-:W-:Y:S06]  /*0780*/  BAR.SYNC.DEFER_BLOCKING 0x0 ;  /* 0x0000000000007b1d */ /* 0x000fec0000010000 */
[----:B------:R-:W-:Y:S04]  /*0790*/  @!P1 LDS R24, [R20] ;  /* 0x0000000014189984 */ /* 0x000fe80000000800 */
[----:B------:R-:W1:Y:S04]  /*07a0*/  @!P1 LDS R25, [R21] ;  /* 0x0000000015199984 */ /* 0x000e680000000800 */
[----:B------:R-:W2:Y:S01]  /*07b0*/  @!P1 LDS R26, [R22+0x4] ;  /* 0x00000400161a9984 */ /* 0x000ea20000000800 */
[----:B-1----:R-:W-:Y:S01]  /*07c0*/  @!P1 FADD R24, R24, R25 ;  /* 0x0000001918189221 */ /* 0x002fe20000000000 */
[----:B------:R-:W-:-:S05]  /*07d0*/  VIADD R25, R15, 0xfffffffe ;  /* 0xfffffffe0f197836 */ /* 0x000fca0000000000 */
[----:B------:R-:W-:-:S04]  /*07e0*/  ISETP.GE.AND P0, PT, R25, R12, PT ;  /* 0x0000000c1900720c */ /* 0x000fc80003f06270 */
[----:B------:R-:W-:Y:S01]  /*07f0*/  ISETP.LT.OR P0, PT, R11, R25, P0 ;  /* 0x000000190b00720c */ /* 0x000fe20000701670 */
[----:B--2---:R-:W-:-:S04]  /*0800*/  @!P1 FMUL R25, R13, R26 ;  /* 0x0000001a0d199220 */ /* 0x004fc80000400000 */
[----:B0-----:R-:W-:-:S05]  /*0810*/  @!P1 FFMA R25, R24, R27, R25 ;  /* 0x0000001b18199223 */ /* 0x001fca0000000019 */
[----:B------:R-:W-:Y:S03]  /*0820*/  @!P1 STS [R10+0x4], R25 ;  /* 0x000004190a009388 */ /* 0x000fe60000000800 */
[----:B------:R-:W0:Y:S08]  /*0830*/  @!P0 LDC R27, c[0x3][RZ] ;  /* 0x00c00000ff1b8b82 */ /* 0x000e300000000800 */
[----:B------:R-:W-:Y:S06]  /*0840*/  BAR.SYNC.DEFER_BLOCKING 0x0 ;  /* 0x0000000000007b1d */ /* 0x000fec0000010000 */
[----:B------:R-:W-:Y:S04]  /*0850*/  @!P0 LDS R23, [R17] ;  /* 0x0000000011178984 */ /* 0x000fe80000000800 */
[----:B------:R-:W1:Y:S04]  /*0860*/  @!P0 LDS R24, [R18] ;  /* 0x0000000012188984 */ /* 0x000e680000000800 */
[----:B------:R-:W2:Y:S01]  /*0870*/  @!P0 LDS R26, [R19+0x4] ;  /* 0x00000400131a8984 */ /* 0x000ea20000000800 */
[----:B-1----:R-:W-:Y:S01]  /*0880*/  @!P0 FADD R23, R23, R24 ;  /* 0x0000001817178221 */ /* 0x002fe20000000000 */
[----:B------:R-:W-:-:S02]  /*0890*/  VIADD R24, R15, 0xfffffffd ;  /* 0xfffffffd0f187836 */ /* 0x000fc40000000000 */
[----:B--2---:R-:W-:-:S03]  /*08a0*/  @!P0 FMUL R26, R13, R26 ;  /* 0x0000001a0d1a8220 */ /* 0x004fc60000400000 */
[----:B------:R-:W-:Y:S01]  /*08b0*/  ISETP.GE.AND P1, PT, R24, R12, PT ;  /* 0x0000000c1800720c */ /* 0x000fe20003f26270 */
[----:B0-----:R-:W-:-:S03]  /*08c0*/  @!P0 FFMA R23, R23, R27, R26 ;  /* 0x0000001b17178223 */ /* 0x001fc6000000001a */
[----:B------:R-:W-:Y:S02]  /*08d0*/  ISETP.LT.OR P1, PT, R11, R24, P1 ;  /* 0x000000180b00720c */ /* 0x000fe40000f21670 */
[----:B------:R-:W-:Y:S01]  /*08e0*/  @!P0 STS [R16+0x4], R23 ;  /* 0x0000041710008388 */ /* 0x000fe20000000800 */
[----:B------:R-:W-:Y:S01]  /*08f0*/  BAR.SYNC.DEFER_BLOCKING 0x0 ;  /* 0x0000000000007b1d */ /* 0x000fe20000010000 */
[C---:B------:R-:W-:Y:S01]  /*0900*/  ISETP.GT.AND P0, PT, R15.reuse, 0x4, PT ;  /* 0x000000040f00780c */ /* 0x040fe20003f04270 */
[----:B------:R-:W-:-:S08]  /*0910*/  VIADD R15, R15, 0xfffffffc ;  /* 0xfffffffc0f0f7836 */ /* 0x000fd00000000000 */
[----:B------:R-:W0:Y:S01]  /*0920*/  @!P1 LDC R27, c[0x3][RZ] ;  /* 0x00c00000ff1b9b82 */ /* 0x000e220000000800 */
[----:B------:R-:W-:Y:S04]  /*0930*/  @!P1 LDS R24, [R20] ;  /* 0x0000000014189984 */ /* 0x000fe80000000800 */
[----:B------:R-:W1:Y:S04]  /*0940*/  @!P1 LDS R25, [R21] ;  /* 0x0000000015199984 */ /* 0x000e680000000800 */
[----:B------:R-:W2:Y:S01]  /*0950*/  @!P1 LDS R26, [R22+0x4] ;  /* 0x00000400161a9984 */ /* 0x000ea20000000800 */
[----:B-1----:R-:W-:Y:S01]  /*0960*/  @!P1 FADD R24, R24, R25 ;  /* 0x0000001918189221 */ /* 0x002fe20000000000 */
[----:B--2---:R-:W-:-:S04]  /*0970*/  @!P1 FMUL R25, R13, R26 ;  /* 0x0000001a0d199220 */ /* 0x004fc80000400000 */
[----:B0-----:R-:W-:-:S05]  /*0980*/  @!P1 FFMA R25, R24, R27, R25 ;  /* 0x0000001b18199223 */ /* 0x001fca0000000019 */
[----:B------:R2:W-:Y:S01]  /*0990*/  @!P1 STS [R10+0x4], R25 ;  /* 0x000004190a009388 */ /* 0x0005e20000000800 */
[----:B------:R-:W-:Y:S06]  /*09a0*/  BAR.SYNC.DEFER_BLOCKING 0x0 ;  /* 0x0000000000007b1d */ /* 0x000fec0000010000 */
[----:B------:R-:W-:Y:S05]  /*09b0*/  @P0 BRA `(.L_x_5) ;  /* 0xfffffffc00400947 */ /* 0x000fea000383ffff */
.L_x_0:
[C---:B0-----:R-:W-:Y:S02]  /*09c0*/  LEA R11, R5.reuse, UR4, 0x2 ;  /* 0x00000004050b7c11 */ /* 0x041fe4000f8e10ff */
[C---:B------:R-:W-:Y:S02]  /*09d0*/  ISETP.GE.U32.AND P1, PT, R4.reuse, 0x4, PT ;  /* 0x000000040400780c */ /* 0x040fe40003f26070 */
[----:B------:R-:W-:Y:S01]  /*09e0*/  LOP3.LUT P0, RZ, R5, 0x2, RZ, 0xc0, !PT ;  /* 0x0000000205ff7812 */ /* 0x000fe2000780c0ff */
[----:B--2---:R-:W0:Y:S01]  /*09f0*/  LDS R10, [R11+0x4] ;  /* 0x000004000b0a7984 */ /* 0x004e220000000800 */
[----:B------:R-:W-:Y:S02]  /*0a00*/  IADD3 R7, PT, PT, -R7, R4, R8 ;  /* 0x0000000407077210 */ /* 0x000fe40007ffe108 */
[----:B------:R-:W-:Y:S01]  /*0a10*/  SEL R12, R4, RZ, P0 ;  /* 0x000000ff040c7207 */ /* 0x000fe20000000000 */
[----:B------:R-:W-:Y:S03]  /*0a20*/  BAR.SYNC.DEFER_BLOCKING 0x0 ;  /* 0x0000000000007b1d */ /* 0x000fe60000010000 */
[----:B------:R-:W-:Y:S01]  /*0a30*/  IADD3 R9, PT, PT, R9, R12, RZ ;  /* 0x0000000c09097210 */ /* 0x000fe20007ffe0ff */
[----:B------:R-:W-:-:S02]  /*0a40*/  IMAD.IADD R7, R12, 0x1, R7 ;  /* 0x000000010c077824 */ /* 0x000fc400078e0207 */
[----:B0-----:R0:W-:Y:S02]  /*0a50*/  STS [R11], R10 ;  /* 0x0000000a0b007388 */ /* 0x0011e40000000800 */
[----:B------:R-:W-:Y:S06]  /*0a60*/  BAR.SYNC.DEFER_BLOCKING 0x0 ;  /* 0x0000000000007b1d */ /* 0x000fec0000010000 */
[----:B------:R-:W-:Y:S05]  /*0a70*/  @!P1 BRA `(.L_x_6) ;  /* 0x0000000400a89947 */ /* 0x000fea0003800000 */
[----:B------:R-:W2:Y:S01]  /*0a80*/  LDC R8, c[0x3][RZ] ;  /* 0x00c00000ff087b82 */ /* 0x000ea20000000800 */
[----:B0-----:R-:W-:Y:S02]  /*0a90*/  VIADD R10, R6, 0xfffffffd ;  /* 0xfffffffd060a7836 */ /* 0x001fe40000000000 */
[----:B------:R-:W-:-:S03]  /*0aa0*/  IMAD.MOV.U32 R16, RZ, RZ, 0x1 ;  /* 0x00000001ff107424 */ /* 0x000fc600078e00ff */
[----:B------:R-:W-:Y:S01]  /*0ab0*/  ISETP.GE.U32.AND P0, PT, R10, 0x3, PT ;  /* 0x000000030a00780c */ /* 0x000fe20003f06070 */
[----:B------:R-:W-:-:S05]  /*0ac0*/  VIADD R10, R6, 0xfffffffe ;  /* 0xfffffffe060a7836 */ /* 0x000fca0000000000 */
[----:B------:R-:W-:Y:S01]  /*0ad0*/  LOP3.LUT R6, R10, 0x3, RZ, 0xc0, !PT ;  /* 0x000000030a067812 */ /* 0x000fe200078ec0ff */
[----:B--2---:R-:W-:-:S04]  /*0ae0*/  FADD R8, R8, R8 ;  /* 0x0000000808087221 */ /* 0x004fc80000000000 */
[----:B------:R-:W-:Y:S02]  /*0af0*/  FADD R8, -R8, 1 ;  /* 0x3f80000008087421 */ /* 0x000fe40000000100 */
[----:B------:R-:W-:Y:S05]  /*0b00*/  @!P0 BRA `(.L_x_7) ;  /* 0x0000000000f88947 */ /* 0x000fea0003800000 */
[----:B------:R-:W-:Y:S01]  /*0b10*/  LEA R13, R2, UR4, 0x2 ;  /* 0x00000004020d7c11 */ /* 0x000fe2000f8e10ff */
[----:B------:R-:W-:Y:S01]  /*0b20*/  VIADD R18, R4, 0xfffffffe ;  /* 0xfffffffe04127836 */ /* 0x000fe20000000000 */
[----:B------:R-:W-:Y:S01]  /*0b30*/  LEA R15, R0, UR4, 0x2 ;  /* 0x00000004000f7c11 */ /* 0x000fe2000f8e10ff */
[----:B------:R-:W-:Y:S01]  /*0b40*/  IMAD.MOV.U32 R16, RZ, RZ, RZ ;  /* 0x000000ffff107224 */ /* 0x000fe200078e00ff */
[----:B------:R-:W-:Y:S01]  /*0b50*/  LOP3.LUT R10, R10, 0xfffffffc, RZ, 0xc0, !PT ;  /* 0xfffffffc0a0a7812 */ /* 0x000fe200078ec0ff */
[C---:B------:R-:W-:Y:S01]  /*0b60*/  IMAD R17, R4.reuse, 0x4, R13 ;  /* 0x0000000404117824 */ /* 0x040fe200078e020d */
[C---:B------:R-:W-:Y:S01]  /*0b70*/  LEA R12, R4.reuse, R11, 0x2 ;  /* 0x0000000b040c7211 */ /* 0x040fe200078e10ff */
[----:B------:R-:W-:-:S07]  /*0b80*/  IMAD R14, R4, 0x4, R15 ;  /* 0x00000004040e7824 */ /* 0x000fce00078e020f */
.L_x_8:
[----:B------:R-:W-:Y:S01]  /*0b90*/  IADD3 R22, PT, PT, R16, 0x1, RZ ;  /* 0x0000000110167810 */ /* 0x000fe20007ffe0ff */
[----:B-1----:R-:W-:-:S03]  /*0ba0*/  VIADD R20, R18, 0x1 ;  /* 0x0000000112147836 */ /* 0x002fc60000000000 */
[CC--:B------:R-:W-:Y:S02]  /*0bb0*/  ISETP.GE.U32.AND P1, PT, R5.reuse, R22.reuse, PT ;  /* 0x000000160500720c */ /* 0x0c0fe40003f26070 */
[C---:B------:R-:W-:Y:S01]  /*0bc0*/  ISETP.GT.U32.AND P0, PT, R5.reuse, R22, PT ;  /* 0x000000160500720c */ /* 0x040fe20003f04070 */
[C---:B------:R-:W-:Y:S01]  /*0bd0*/  VIADD R22, R16.reuse, 0x3 ;  /* 0x0000000310167836 */ /* 0x040fe20000000000 */
[C---:B------:R-:W-:Y:S01]  /*0be0*/  ISETP.GE.U32.OR P1, PT, R5.reuse, R20, !P1 ;  /* 0x000000140500720c */ /* 0x040fe20004f26470 */
[----:B------:R-:W-:Y:S01]  /*0bf0*/  VIADD R16, R16, 0x4 ;  /* 0x0000000410107836 */ /* 0x000fe20000000000 */
[----:B------:R-:W-:-:S11]  /*0c00*/  ISETP.GE.U32.OR P0, PT, R5, R18, !P0 ;  /* 0x000000120500720c */ /* 0x000fd60004706470 */
[----:B------:R-:W-:Y:S01]  /*0c10*/  @!P1 LDS R19, [R13+-0x4] ;  /* 0xfffffc000d139984 */ /* 0x000fe20000000800 */
[----:B------:R-:W0:Y:S03]  /*0c20*/  @!P1 LDC R23, c[0x3][RZ] ;  /* 0x00c00000ff179b82 */ /* 0x000e260000000800 */
[----:B------:R-:W1:Y:S04]  /*0c30*/  @!P1 LDS R20, [R15+-0x4] ;  /* 0xfffffc000f149984 */ /* 0x000e680000000800 */
[----:B------:R-:W2:Y:S01]  /*0c40*/  @!P1 LDS R21, [R11] ;  /* 0x000000000b159984 */ /* 0x000ea20000000800 */
[----:B------:R-:W3:Y:S01]  /*0c50*/  @!P0 LDC R24, c[0x3][RZ] ;  /* 0x00c00000ff188b82 */ /* 0x000ee20000000800 */
[----:B-1----:R-:W-:Y:S01]  /*0c60*/  @!P1 FADD R19, R19, R20 ;  /* 0x0000001413139221 */ /* 0x002fe20000000000 */
[----:B--2---:R-:W-:-:S04]  /*0c70*/  @!P1 FMUL R20, R8, R21 ;  /* 0x0000001508149220 */ /* 0x004fc80000400000 */
[----:B0-----:R-:W-:-:S05]  /*0c80*/  @!P1 FFMA R19, R19, R23, R20 ;  /* 0x0000001713139223 */ /* 0x001fca0000000014 */
[----:B------:R-:W-:Y:S01]  /*0c90*/  @!P1 STS [R12], R19 ;  /* 0x000000130c009388 */ /* 0x000fe20000000800 */
[----:B------:R-:W-:Y:S01]  /*0ca0*/  BAR.SYNC.DEFER_BLOCKING 0x0 ;  /* 0x0000000000007b1d */ /* 0x000fe20000010000 */
[----:B------:R-:W-:Y:S01]  /*0cb0*/  ISETP.GE.U32.AND P1, PT, R5, R22, PT ;  /* 0x000000160500720c */ /* 0x000fe20003f26070 */
[----:B------:R-:W-:-:S05]  /*0cc0*/  VIADD R22, R18, 0xffffffff ;  /* 0xffffffff12167836 */ /* 0x000fca0000000000 */
[----:B------:R-:W-:Y:S01]  /*0cd0*/  ISETP.GE.U32.OR P1, PT, R5, R22, !P1 ;  /* 0x000000160500720c */ /* 0x000fe20004f26470 */
[----:B------:R-:W-:Y:S04]  /*0ce0*/  @!P0 LDS R20, [R17+-0x4] ;  /* 0xfffffc0011148984 */ /* 0x000fe80000000800 */
[----:B------:R-:W0:Y:S04]  /*0cf0*/  @!P0 LDS R21, [R14+-0x4] ;  /* 0xfffffc000e158984 */ /* 0x000e280000000800 */
[----:B------:R-:W1:Y:S01]  /*0d00*/  @!P0 LDS R23, [R12] ;  /* 0x000000000c178984 */ /* 0x000e620000000800 */
[----:B0-----:R-:W-:Y:S01]  /*0d10*/  @!P0 FADD R20, R20, R21 ;  /* 0x0000001514148221 */ /* 0x001fe20000000000 */
[----:B-1----:R-:W-:-:S04]  /*0d20*/  @!P0 FMUL R23, R8, R23 ;  /* 0x0000001708178220 */ /* 0x002fc80000400000 */
[----:B---3--:R-:W-:Y:S01]  /*0d30*/  @!P0 FFMA R20, R20, R24, R23 ;  /* 0x0000001814148223 */ /* 0x008fe20000000017 */
[C---:B------:R-:W-:Y:S01]  /*0d40*/  IADD3 R24, PT, PT, R18.reuse, -0x2, RZ ;  /* 0xfffffffe12187810 */ /* 0x040fe20007ffe0ff */
[----:B------:R-:W0:Y:S01]  /*0d50*/  @!P1 LDC R23, c[0x3][RZ] ;  /* 0x00c00000ff179b82 */ /* 0x000e220000000800 */
[----:B------:R-:W-:Y:S02]  /*0d60*/  VIADD R18, R18, 0xfffffffc ;  /* 0xfffffffc12127836 */ /* 0x000fe40000000000 */
[----:B------:R-:W-:Y:S05]  /*0d70*/  @!P0 STS [R11], R20 ;  /* 0x000000140b008388 */ /* 0x000fea0000000800 */
[----:B------:R-:W-:Y:S01]  /*0d80*/  BAR.SYNC.DEFER_BLOCKING 0x0 ;  /* 0x0000000000007b1d */ /* 0x000fe20000010000 */
[----:B------:R-:W-:-:S04]  /*0d90*/  ISETP.GE.U32.AND P0, PT, R5, R16, PT ;  /* 0x000000100500720c */ /* 0x000fc80003f06070 */
[----:B------:R-:W-:Y:S01]  /*0da0*/  ISETP.GE.U32.OR P0, PT, R5, R24, !P0 ;  /* 0x000000180500720c */ /* 0x000fe20004706470 */
[----:B------:R-:W-:Y:S04]  /*0db0*/  @!P1 LDS R19, [R13+-0x4] ;  /* 0xfffffc000d139984 */ /* 0x000fe80000000800 */
[----:B------:R-:W1:Y:S04]  /*0dc0*/  @!P1 LDS R22, [R15+-0x4] ;  /* 0xfffffc000f169984 */ /* 0x000e680000000800 */
[----:B------:R-:W2:Y:S01]  /*0dd0*/  @!P1 LDS R21, [R11] ;  /* 0x000000000b159984 */ /* 0x000ea20000000800 */
[----:B-1----:R-:W-:-:S03]  /*0de0*/  @!P1 FADD R19, R19, R22 ;  /* 0x0000001613139221 */ /* 0x002fc60000000000 */
[----:B------:R-:W1:Y:S01]  /*0df0*/  @!P0 LDC R22, c[0x3][RZ] ;  /* 0x00c00000ff168b82 */ /* 0x000e620000000800 */
[----:B--2---:R-:W-:-:S04]  /*0e00*/  @!P1 FMUL R20, R8, R21 ;  /* 0x0000001508149220 */ /* 0x004fc80000400000 */
[----:B0-----:R-:W-:-:S05]  /*0e10*/  @!P1 FFMA R19, R19, R23, R20 ;  /* 0x0000001713139223 */ /* 0x001fca0000000014 */
[----:B------:R-:W-:Y:S01]  /*0e20*/  @!P1 STS [R12], R19 ;  /* 0x000000130c009388 */ /* 0x000fe20000000800 */
[----:B------:R-:W-:Y:S06]  /*0e30*/  BAR.SYNC.DEFER_BLOCKING 0x0 ;  /* 0x0000000000007b1d */ /* 0x000fec0000010000 */
[----:B------:R-:W-:Y:S04]  /*0e40*/  @!P0 LDS R20, [R17+-0x4] ;  /* 0xfffffc0011148984 */ /* 0x000fe80000000800 */
[----:B------:R-:W0:Y:S04]  /*0e50*/  @!P0 LDS R21, [R14+-0x4] ;  /* 0xfffffc000e158984 */ /* 0x000e280000000800 */
[----:B------:R-:W2:Y:S01]  /*0e60*/  @!P0 LDS R23, [R12] ;  /* 0x000000000c178984 */ /* 0x000ea20000000800 */
[----:B0-----:R-:W-:Y:S01]  /*0e70*/  @!P0 FADD R20, R20, R21 ;  /* 0x0000001514148221 */ /* 0x001fe20000000000 */
[----:B--2---:R-:W-:-:S04]  /*0e80*/  @!P0 FMUL R23, R8, R23 ;  /* 0x0000001708178220 */ /* 0x004fc80000400000 */
[----:B-1----:R-:W-:-:S05]  /*0e90*/  @!P0 FFMA R20, R20, R22, R23 ;  /* 0x0000001614148223 */ /* 0x002fca0000000017 */
[----:B------:R0:W-:Y:S01]  /*0ea0*/  @!P0 STS [R11], R20 ;  /* 0x000000140b008388 */ /* 0x0001e20000000800 */
[----:B------:R-:W-:Y:S01]  /*0eb0*/  BAR.SYNC.DEFER_BLOCKING 0x0 ;  /* 0x0000000000007b1d */ /* 0x000fe20000010000 */
[----:B------:R-:W-:-:S13]  /*0ec0*/  ISETP.NE.AND P0, PT, R16, R10, PT ;  /* 0x0000000a1000720c */ /* 0x000fda0003f05270 */
[----:B0-----:R-:W-:Y:S05]  /*0ed0*/  @P0 BRA `(.L_x_8) ;  /* 0xfffffffc002c0947 */ /* 0x001fea000383ffff */
[----:B------:R-:W-:-:S07]  /*0ee0*/  VIADD R16, R16, 0x1 ;  /* 0x0000000110107836 */ /* 0x000fce0000000000 */
.L_x_7:
[----:B------:R-:W-:-:S13]  /*0ef0*/  ISETP.NE.AND P0, PT, R6, RZ, PT ;  /* 0x000000ff0600720c */ /* 0x000fda0003f05270 */
[----:B------:R-:W-:Y:S05]  /*0f00*/  @!P0 BRA `(.L_x_6) ;  /* 0x0000000000848947 */ /* 0x000fea0003800000 */
[----:B------:R-:W-:Y:S01]  /*0f10*/  IMAD.MOV R10, RZ, RZ, -R6 ;  /* 0x000000ffff0a7224 */ /* 0x000fe200078e0a06 */
[----:B------:R-:W0:Y:S01]  /*0f20*/  LDCU UR5, c[0x3][URZ] ;  /* 0x00c00000ff0577ac */ /* 0x000e220008000800 */
[----:B------:R-:W-:-:S07]  /*0f30*/  IMAD.IADD R6, R4, 0x1, -R16 ;  /* 0x0000000104067824 */ /* 0x000fce00078e0a10 */
.L_x_11:
[C---:B------:R-:W-:Y:S01]  /*0f40*/  ISETP.GE.U32.AND P0, PT, R5.reuse, R16, PT ;  /* 0x000000100500720c */ /* 0x040fe20003f06070 */
[----:B------:R-:W-:Y:S03]  /*0f50*/  BSSY.RECONVERGENT B0, `(.L_x_9) ;  /* 0x0000016000007945 */ /* 0x000fe60003800200 */
[----:B------:R-:W-:-:S13]  /*0f60*/  ISETP.GE.U32.OR P0, PT, R5, R6, !P0 ;  /* 0x000000060500720c */ /* 0x000fda0004706470 */
[----:B--2---:R-:W-:Y:S05]  /*0f70*/  @P0 BRA `(.L_x_10) ;  /* 0x00000000004c0947 */ /* 0x004fea0003800000 */
[----:B------:R-:W-:-:S05]  /*0f80*/  LOP3.LUT R13, R16, 0x1, RZ, 0xc, !PT ;  /* 0x00000001100d7812 */ /* 0x000fca00078e0cff */
[----:B------:R-:W-:-:S04]  /*0f90*/  IMAD R13, R13, R4, RZ ;  /* 0x000000040d0d7224 */ /* 0x000fc800078e02ff */
[----:B------:R-:W-:Y:S01]  /*0fa0*/  IMAD.IADD R14, R0, 0x1, R13 ;  /* 0x00000001000e7824 */ /* 0x000fe200078e020d */
[----:B------:R-:W-:Y:S01]  /*0fb0*/  IADD3 R12, PT, PT, R2, R13, RZ ;  /* 0x0000000d020c7210 */ /* 0x000fe20007ffe0ff */
[----:B------:R-:W-:-:S03]  /*0fc0*/  IMAD R15, R13, 0x4, R11 ;  /* 0x000000040d0f7824 */ /* 0x000fc600078e020b */
[----:B------:R-:W-:Y:S02]  /*0fd0*/  LEA R13, R12, UR4, 0x2 ;  /* 0x000000040c0d7c11 */ /* 0x000fe4000f8e10ff */
[----:B------:R-:W-:Y:S01]  /*0fe0*/  LEA R14, R14, UR4, 0x2 ;  /* 0x000000040e0e7c11 */ /* 0x000fe2000f8e10ff */
[----:B------:R-:W2:Y:S01]  /*0ff0*/  LDS R15, [R15] ;  /* 0x000000000f0f7984 */ /* 0x000ea20000000800 */
[----:B------:R-:W-:-:S03]  /*1000*/  LOP3.LUT R12, R16, 0x1, RZ, 0xc0, !PT ;  /* 0x00000001100c7812 */ /* 0x000fc600078ec0ff */
[----:B------:R-:W-:Y:S01]  /*1010*/  LDS R13, [R13+-0x4] ;  /* 0xfffffc000d0d7984 */ /* 0x000fe20000000800 */
[----:B------:R-:W-:Y:S01]  /*1020*/  ISETP.NE.U32.AND P0, PT, R12, 0x1, PT ;  /* 0x000000010c00780c */ /* 0x000fe20003f05070 */
[----:B------:R-:W-:Y:S02]  /*1030*/  IMAD.SHL.U32 R12, R4, 0x4, RZ ;  /* 0x00000004040c7824 */ /* 0x000fe400078e00ff */
[----:B------:R-:W3:Y:S03]  /*1040*/  LDS R14, [R14+-0x4] ;  /* 0xfffffc000e0e7984 */ /* 0x000ee60000000800 */
[----:B------:R-:W-:-:S05]  /*1050*/  SEL R18, R12, RZ, !P0 ;  /* 0x000000ff0c127207 */ /* 0x000fca0004000000 */
[----:B------:R-:W-:Y:S02]  /*1060*/  IMAD.IADD R19, R11, 0x1, R18 ;  /* 0x000000010b137824 */ /* 0x000fe400078e0212 */
[----:B--2---:R-:W-:Y:S01]  /*1070*/  FMUL R17, R8, R15 ;  /* 0x0000000f08117220 */ /* 0x004fe20000400000 */
[----:B---3--:R-:W-:-:S04]  /*1080*/  FADD R12, R13, R14 ;  /* 0x0000000e0d0c7221 */ /* 0x008fc80000000000 */
[----:B0-----:R-:W-:-:S05]  /*1090*/  FFMA R12, R12, UR5, R17 ;  /* 0x000000050c0c7c23 */ /* 0x001fca0008000011 */
[----:B------:R2:W-:Y:S02]  /*10a0*/  STS [R19], R12 ;  /* 0x0000000c13007388 */ /* 0x0005e40000000800 */
.L_x_10:
[----:B0-----:R-:W-:Y:S05]  /*10b0*/  BSYNC.RECONVERGENT B0 ;  /* 0x0000000000007941 */ /* 0x001fea0003800200 */
.L_x_9:
[----:B------:R-:W-:Y:S01]  /*10c0*/  IADD3 R10, PT, PT, R10, 0x1, RZ ;  /* 0x000000010a0a7810 */ /* 0x000fe20007ffe0ff */
[----:B------:R-:W-:Y:S01]  /*10d0*/  BAR.SYNC.DEFER_BLOCKING 0x0 ;  /* 0x0000000000007b1d */ /* 0x000fe20000010000 */
[----:B------:R-:W-:Y:S02]  /*10e0*/  VIADD R6, R6, 0xffffffff ;  /* 0xffffffff06067836 */ /* 0x000fe40000000000 */
[----:B------:R-:W-:Y:S01]  /*10f0*/  ISETP.NE.AND P0, PT, R10, RZ, PT ;  /* 0x000000ff0a00720c */ /* 0x000fe20003f05270 */
[----:B------:R-:W-:-:S12]  /*1100*/  VIADD R16, R16, 0x1 ;  /* 0x0000000110107836 */ /* 0x000fd80000000000 */
[----:B------:R-:W-:Y:S05]  /*1110*/  @P0 BRA `(.L_x_11) ;  /* 0xfffffffc00880947 */ /* 0x000fea000383ffff */
.L_x_6:
[----:B------:R-:W-:Y:S01]  /*1120*/  LEA R0, R7, UR4, 0x2 ;  /* 0x0000000407007c11 */ /* 0x000fe2000f8e10ff */
[----:B------:R-:W3:Y:S01]  /*1130*/  LDC R5, c[0x0][0x370] ;  /* 0x0000dc00ff057b82 */ /* 0x000ee20000000800 */
[----:B0-----:R-:W-:-:S03]  /*1140*/  LEA R10, R9, UR4, 0x2 ;  /* 0x00000004090a7c11 */ /* 0x001fc6000f8e10ff */
[----:B------:R-:W0:Y:S04]  /*1150*/  LDS R11, [R0+-0x8] ;  /* 0xfffff800000b7984 */ /* 0x000e280000000800 */
[----:B------:R-:W4:Y:S01]  /*1160*/  LDS R13, [R10] ;  /* 0x000000000a0d7984 */ /* 0x000f220000000800 */
[----:B------:R-:W5:Y:S08]  /*1170*/  LDC.64 R6, c[0x0][0x390] ;  /* 0x0000e400ff067b82 */ /* 0x000f700000000a00 */
[----:B------:R-:W1:Y:S01]  /*1180*/  LDC.64 R8, c[0x0][0x398] ;  /* 0x0000e600ff087b82 */ /* 0x000e620000000a00 */
[----:B---3--:R-:W-:-:S02]  /*1190*/  IMAD R5, R4, R5, -0x1 ;  /* 0xffffffff04057424 */ /* 0x008fc400078e0205 */
[----:B------:R-:W-:-:S05]  /*11a0*/  IMAD.IADD R4, R3, 0x1, -R4 ;  /* 0x0000000103047824 */ /* 0x000fca00078e0a04 */
[----:B------:R-:W-:Y:S01]  /*11b0*/  LOP3.LUT R5, R4, R5, RZ, 0xc0, !PT ;  /* 0x0000000504057212 */ /* 0x000fe200078ec0ff */
[----:B-----5:R-:W-:-:S04]  /*11c0*/  IMAD.WIDE R2, R3, 0x4, R6 ;  /* 0x0000000403027825 */ /* 0x020fc800078e0206 */
[----:B-1----:R-:W-:Y:S01]  /*11d0*/  IMAD.WIDE R4, R5, 0x4, R8 ;  /* 0x0000000405047825 */ /* 0x002fe200078e0208 */
[----:B0-----:R-:W-:Y:S04]  /*11e0*/  STG.E desc[UR6][R2.64], R11 ;  /* 0x0000000b02007986 */ /* 0x001fe8000c101906 */
[----:B----4-:R-:W-:Y:S01]  /*11f0*/  STG.E desc[UR6][R4.64], R13 ;  /* 0x0000000d04007986 */ /* 0x010fe2000c101906 */
[----:B------:R-:W-:Y:S05]  /*1200*/  EXIT ;  /* 0x000000000000794d */ /* 0x000fea0003800000 */
.L_x_12:
[----:B------:R-:W-:-:S00]  /*1210*/  BRA `(.L_x_12) ;  /* 0xfffffffc00fc7947 */ /* 0x000fc0000383ffff */
[----:B------:R-:W-:-:S00]  /*1220*/  NOP ;  /* 0x0000000000007918 */ /* 0x000fc00000000000 */
        /* <DEDUP_REMOVED lines=13> */
.L_x_49:


//--------------------- .text._Z12wholeDiamondPKfS0_PfS1_b --------------------------
	.section	.text._Z12wholeDiamondPKfS0_PfS1_b,"ax",@progbits
	.align	128
        .global         _Z12wholeDiamondPKfS0_PfS1_b
        .type           _Z12wholeDiamondPKfS0_PfS1_b,@function
        .size           _Z12wholeDiamondPKfS0_PfS1_b,(.L_x_50 - _Z12wholeDiamondPKfS0_PfS1_b)
        .other          _Z12wholeDiamondPKfS0_PfS1_b,@"STO_CUDA_ENTRY STV_DEFAULT"
_Z12wholeDiamondPKfS0_PfS1_b:
.text._Z12wholeDiamondPKfS0_PfS1_b:
[----:B------:R-:W-:Y:S01]  /*0000*/  LDC R1, c[0x0][0x37c] ;  /* 0x0000df00ff017b82 */ /* 0x000fe20000000800 */
[----:B------:R-:W0:Y:S01]  /*0010*/  S2R R0, SR_TID.X ;  /* 0x0000000000007919 */ /* 0x000e220000002100 */
[----:B------:R-:W1:Y:S06]  /*0020*/  LDCU.U8 UR4, c[0x0][0x3a0] ;  /* 0x00007400ff0477ac */ /* 0x000e6c0008000000 */
[----:B------:R-:W0:Y:S01]  /*0030*/  S2UR UR5, SR_CTAID.X ;  /* 0x00000000000579c3 */ /* 0x000e220000002500 */
[----:B------:R-:W2:Y:S07]  /*0040*/  LDCU.64 UR8, c[0x0][0x358] ;  /* 0x00006b00ff0877ac */ /* 0x000eae0008000a00 */
[----:B------:R-:W0:Y:S08]  /*0050*/  LDC R3, c[0x0][0x360] ;  /* 0x0000d800ff037b82 */ /* 0x000e300000000800 */
[----:B------:R-:W3:Y:S01]  /*0060*/  LDC.64 R16, c[0x0][0x380] ;  /* 0x0000e000ff107b82 */ /* 0x000ee20000000a00 */
[----:B-1----:R-:W-:-:S06]  /*0070*/  UPRMT UR4, UR4, 0x8880, URZ ;  /* 0x0000888004047896 */ /* 0x002fcc00080000ff */
[----:B------:R-:W-:Y:S01]  /*0080*/  ISETP.NE.AND P0, PT, RZ, UR4, PT ;  /* 0x00000004ff007c0c */ /* 0x000fe2000bf05270 */
[----:B------:R-:W1:Y:S01]  /*0090*/  LDC.64 R18, c[0x0][0x388] ;  /* 0x0000e200ff127b82 */ /* 0x000e620000000a00 */
[----:B0-----:R-:W-:-:S04]  /*00a0*/  IMAD R8, R3, UR5, R0 ;  /* 0x0000000503087c24 */ /* 0x001fc8000f8e0200 */
[----:B------:R-:W-:-:S07]  /*00b0*/  IMAD.IADD R6, R8, 0x1, R3 ;  /* 0x0000000108067824 */ /* 0x000fce00078e0203 */
[----:B---3--:R-:W-:-:S04]  /*00c0*/  @P0 IMAD.WIDE R12, R8, 0x4, R16 ;  /* 0x00000004080c0825 */ /* 0x008fc800078e0210 */
[----:B------:R-:W-:Y:S02]  /*00d0*/  @!P0 IMAD.WIDE R16, R6, 0x4, R16 ;  /* 0x0000000406108825 */ /* 0x000fe400078e0210 */
[----:B--2---:R0:W2:Y:S02]  /*00e0*/  @P0 LDG.E R13, desc[UR8][R12.64] ;  /* 0x000000080c0d0981 */ /* 0x0040a4000c1e1900 */
[--C-:B-1----:R-:W-:Y:S02]  /*00f0*/  @P0 IMAD.WIDE R14, R8, 0x4, R18.reuse ;  /* 0x00000004080e0825 */ /* 0x102fe400078e0212 */
[----:B------:R-:W3:Y:S02]  /*0100*/  @!P0 LDG.E R17, desc[UR8][R16.64] ;  /* 0x0000000810118981 */ /* 0x000ee4000c1e1900 */
[----:B------:R-:W-:Y:S02]  /*0110*/  @!P0 IMAD.WIDE R18, R6, 0x4, R18 ;  /* 0x0000000406128825 */ /* 0x000fe400078e0212 */
[----:B------:R1:W4:Y:S04]  /*0120*/  @P0 LDG.E R15, desc[UR8][R14.64] ;  /* 0x000000080e0f0981 */ /* 0x000328000c1e1900 */
[----:B------:R-:W5:Y:S01]  /*0130*/  @!P0 LDG.E R19, desc[UR8][R18.64] ;  /* 0x0000000812138981 */ /* 0x000f62000c1e1900 */
[----:B------:R-:W1:Y:S01]  /*0140*/  S2UR UR5, SR_CgaCtaId ;  /* 0x00000000000579c3 */ /* 0x000e620000008800 */
[----:B------:R-:W-:-:S02]  /*0150*/  IMAD.SHL.U32 R2, R0, 0x40000000, RZ ;  /* 0x4000000000027824 */ /* 0x000fc400078e00ff */
[----:B------:R-:W-:Y:S01]  /*0160*/  VIADD R9, R3, 0x2 ;  /* 0x0000000203097836 */ /* 0x000fe20000000000 */
[----:B------:R-:W-:-:S04]  /*0170*/  SHF.R.U32.HI R7, RZ, 0x1, R0 ;  /* 0x00000001ff077819 */ /* 0x000fc80000011600 */
[----:B------:R-:W1:Y:S01]  /*0180*/  LDC R4, c[0x0][0x370] ;  /* 0x0000dc00ff047b82 */ /* 0x000e620000000800 */
[----:B------:R-:W-:Y:S02]  /*0190*/  LOP3.LUT R10, R0, 0x1, RZ, 0xc0, !PT ;  /* 0x00000001000a7812 */ /* 0x000fe400078ec0ff */
[----:B------:R-:W-:Y:S02]  /*01a0*/  SHF.R.S32.HI R2, RZ, 0x1f, R2 ;  /* 0x0000001fff027819 */ /* 0x000fe40000011402 */
[----:B------:R-:W-:Y:S02]  /*01b0*/  SHF.R.U32.HI R5, RZ, 0x1, R9 ;  /* 0x00000001ff057819 */ /* 0x000fe40000011609 */
[----:B------:R-:W-:Y:S02]  /*01c0*/  LOP3.LUT R2, R2, R9, RZ, 0xc0, !PT ;  /* 0x0000000902027212 */ /* 0x000fe400078ec0ff */
[-C--:B------:R-:W-:Y:S01]  /*01d0*/  IADD3 R11, PT, PT, R5, R10.reuse, -R7 ;  /* 0x0000000a050b7210 */ /* 0x080fe20007ffe807 */
[----:B------:R-:W-:Y:S01]  /*01e0*/  UMOV UR4, 0x400 ;  /* 0x0000040000047882 */ /* 0x000fe20000000000 */
[----:B0-----:R-:W-:-:S03]  /*01f0*/  IADD3 R12, PT, PT, R7, R10, RZ ;  /* 0x0000000a070c7210 */ /* 0x001fc60007ffe0ff */
[C---:B------:R-:W-:Y:S01]  /*0200*/  IMAD.IADD R11, R2.reuse, 0x1, R11 ;  /* 0x00000001020b7824 */ /* 0x040fe200078e020b */
[----:B-1----:R-:W-:Y:S01]  /*0210*/  ULEA UR4, UR5, UR4, 0x18 ;  /* 0x0000000405047291 */ /* 0x002fe2000f8ec0ff */
[----:B------:R-:W-:Y:S02]  /*0220*/  IADD3 R2, PT, PT, R2, R12, R5 ;  /* 0x0000000c02027210 */ /* 0x000fe40007ffe005 */
[----:B------:R-:W-:-:S03]  /*0230*/  ISETP.GE.U32.AND P1, PT, R3, 0x4, PT ;  /* 0x000000040300780c */ /* 0x000fc60003f26070 */
[----:B------:R-:W-:Y:S02]  /*0240*/  LEA R14, R11, UR4, 0x2 ;  /* 0x000000040b0e7c11 */ /* 0x000fe4000f8e10ff */
[----:B------:R-:W-:Y:S01]  /*0250*/  LEA R16, R2, UR4, 0x2 ;  /* 0x0000000402107c11 */ /* 0x000fe2000f8e10ff */
[----:B------:R-:W-:Y:S02]  /*0260*/  IMAD R11, R3, R4, -0x1 ;  /* 0xffffffff030b7424 */ /* 0x000fe400078e0204 */
[----:B------:R-:W-:Y:S02]  /*0270*/  @P0 IMAD.MOV.U32 R2, RZ, RZ, R8 ;  /* 0x000000ffff020224 */ /* 0x000fe400078e0008 */
[----:B------:R-:W-:Y:S01]  /*0280*/  @!P0 IMAD.MOV.U32 R2, RZ, RZ, R6 ;  /* 0x000000ffff028224 */ /* 0x000fe200078e0006 */
[----:B------:R-:W-:Y:S02]  /*0290*/  @P0 LOP3.LUT R4, R6, R11, RZ, 0xc0, !PT ;  /* 0x0000000b06040212 */ /* 0x000fe400078ec0ff */
[----:B------:R-:W-:Y:S01]  /*02a0*/  @!P0 MOV R4, R8 ;  /* 0x0000000800048202 */ /* 0x000fe20000000f00 */
[----:B--2---:R0:W-:Y:S04]  /*02b0*/  @P0 STS [R14+-0x8], R13 ;  /* 0xfffff80d0e000388 */ /* 0x0041e80000000800 */
[----:B----4-:R0:W-:Y:S04]  /*02c0*/  @P0 STS [R16], R15 ;  /* 0x0000000f10000388 */ /* 0x0101e80000000800 */
[----:B---3--:R0:W-:Y:S04]  /*02d0*/  @!P0 STS [R14+-0x8], R17 ;  /* 0xfffff8110e008388 */ /* 0x0081e80000000800 */
[----:B-----5:R0:W-:Y:S01]  /*02e0*/  @!P0 STS [R16], R19 ;  /* 0x0000001310008388 */ /* 0x0201e20000000800 */
[----:B------:R-:W-:Y:S06]  /*02f0*/  BAR.SYNC.DEFER_BLOCKING 0x0 ;  /* 0x0000000000007b1d */ /* 0x000fec0000010000 */
[----:B------:R-:W-:Y:S05]  /*0300*/  @!P1 BRA `(.L_x_13) ;  /* 0x0000000400b89947 */ /* 0x000fea0003800000 */
[----:B0-----:R-:W-:Y:S01]  /*0310*/  VIMNMX.U32 R14, PT, PT, R5, 0x3, PT ;  /* 0x00000003050e7848 */ /* 0x001fe20003fe0000 */
[----:B------:R-:W0:Y:S01]  /*0320*/  LDC R15, c[0x3][RZ] ;  /* 0x00c00000ff0f7b82 */ /* 0x000e220000000800 */
[----:B------:R-:W-:-:S03]  /*0330*/  MOV R13, R5 ;  /* 0x00000005000d7202 */ /* 0x000fc60000000f00 */
[----:B------:R-:W-:-:S04]  /*0340*/  IMAD.IADD R14, R5, 0x1, -R14 ;  /* 0x00000001050e7824 */ /* 0x000fc800078e0a0e */
[----:B------:R-:W-:-:S05]  /*0350*/  VIADD R6, R14, 0x1 ;  /* 0x000000010e067836 */ /* 0x000fca0000000000 */
[----:B------:R-:W-:Y:S01]  /*0360*/  LOP3.LUT P0, R16, R6, 0x3, RZ, 0xc0, !PT ;  /* 0x0000000306107812 */ /* 0x000fe2000780c0ff */
[----:B------:R-:W-:-:S04]  /*0370*/  VIADD R6, R0, 0x1 ;  /* 0x0000000100067836 */ /* 0x000fc80000000000 */
[----:B------:R-:W-:Y:S02]  /*0380*/  IMAD.IADD R8, R9, 0x1, -R6 ;  /* 0x0000000109087824 */ /* 0x000fe400078e0a06 */
[----:B0-----:R-:W-:-:S04]  /*0390*/  FADD R15, R15, R15 ;  /* 0x0000000f0f0f7221 */ /* 0x001fc80000000000 */
[----:B------:R-:W-:Y:S02]  /*03a0*/  FADD R15, -R15, 1 ;  /* 0x3f8000000f0f7421 */ /* 0x000fe40000000100 */
[----:B------:R-:W-:Y:S05]  /*03b0*/  @!P0 BRA `(.L_x_14) ;  /* 0x00000000008c8947 */ /* 0x000fea0003800000 */
[----:B------:R-:W-:Y:S01]  /*03c0*/  IMAD.MOV R16, RZ, RZ, -R16 ;  /* 0x000000ffff107224 */ /* 0x000fe200078e0a10 */
[----:B------:R-:W0:Y:S01]  /*03d0*/  LDCU UR6, c[0x3][URZ] ;  /* 0x00c00000ff0677ac */ /* 0x000e220008000800 */
[----:B------:R-:W-:-:S07]  /*03e0*/  VIADD R17, R5, 0xffffffff ;  /* 0xffffffff05117836 */ /* 0x000fce0000000000 */
.L_x_17:
[----:B-1----:R-:W-:Y:S01]  /*03f0*/  IADD3 R21, PT, PT, R17, 0x1, RZ ;  /* 0x0000000111157810 */ /* 0x002fe20007ffe0ff */
[----:B------:R-:W-:Y:S01]  /*0400*/  BSSY.RECONVERGENT B0, `(.L_x_15) ;  /* 0x0000019000007945 */ /* 0x000fe20003800200 */
[----:B------:R-:W-:Y:S02]  /*0410*/  IMAD.MOV.U32 R13, RZ, RZ, R17 ;  /* 0x000000ffff0d7224 */ /* 0x000fe400078e0011 */
[----:B------:R-:W-:-:S04]  /*0420*/  ISETP.GT.AND P0, PT, R21, R8, PT ;  /* 0x000000081500720c */ /* 0x000fc80003f04270 */
[----:B------:R-:W-:-:S13]  /*0430*/  ISETP.LT.OR P0, PT, R6, R17, P0 ;  /* 0x000000110600720c */ /* 0x000fda0000701670 */
[----:B------:R-:W-:Y:S05]  /*0440*/  @P0 BRA `(.L_x_16) ;  /* 0x0000000000500947 */ /* 0x000fea0003800000 */
[----:B------:R-:W1:Y:S01]  /*0450*/  S2UR UR5, SR_CgaCtaId ;  /* 0x00000000000579c3 */ /* 0x000e620000008800 */
[----:B------:R-:W-:Y:S01]  /*0460*/  LOP3.LUT R17, R13, 0x1, RZ, 0xc0, !PT ;  /* 0x000000010d117812 */ /* 0x000fe200078ec0ff */
[----:B------:R-:W-:Y:S01]  /*0470*/  UMOV UR4, 0x400 ;  /* 0x0000040000047882 */ /* 0x000fe20000000000 */
[----:B------:R-:W-:Y:S02]  /*0480*/  LOP3.LUT R21, R21, 0x1, RZ, 0xc0, !PT ;  /* 0x0000000115157812 */ /* 0x000fe400078ec0ff */
[----:B------:R-:W-:-:S04]  /*0490*/  ISETP.NE.U32.AND P0, PT, R17, 0x1, PT ;  /* 0x000000011100780c */ /* 0x000fc80003f05070 */
[----:B------:R-:W-:Y:S02]  /*04a0*/  SEL R17, R9, RZ, !P0 ;  /* 0x000000ff09117207 */ /* 0x000fe40004000000 */
[----:B------:R-:W-:-:S03]  /*04b0*/  ISETP.NE.U32.AND P0, PT, R21, 0x1, PT ;  /* 0x000000011500780c */ /* 0x000fc60003f05070 */
[----:B------:R-:W-:Y:S01]  /*04c0*/  IMAD.IADD R17, R17, 0x1, R0 ;  /* 0x0000000111117824 */ /* 0x000fe200078e0200 */
[----:B------:R-:W-:-:S05]  /*04d0*/  SEL R21, R9, RZ, !P0 ;  /* 0x000000ff09157207 */ /* 0x000fca0004000000 */
[----:B------:R-:W-:Y:S01]  /*04e0*/  IMAD.IADD R21, R21, 0x1, R0 ;  /* 0x0000000115157824 */ /* 0x000fe200078e0200 */
[----:B-1----:R-:W-:-:S06]  /*04f0*/  ULEA UR4, UR5, UR4, 0x18 ;  /* 0x0000000405047291 */ /* 0x002fcc000f8ec0ff */
[----:B------:R-:W-:Y:S02]  /*0500*/  LEA R17, R17, UR4, 0x2 ;  /* 0x0000000411117c11 */ /* 0x000fe4000f8e10ff */
[----:B------:R-:W-:-:S03]  /*0510*/  LEA R21, R21, UR4, 0x2 ;  /* 0x0000000415157c11 */ /* 0x000fc6000f8e10ff */
[----:B------:R-:W-:Y:S04]  /*0520*/  LDS R18, [R17] ;  /* 0x0000000011127984 */ /* 0x000fe80000000800 */
[----:B------:R-:W1:Y:S04]  /*0530*/  LDS R19, [R17+0x8] ;  /* 0x0000080011137984 */ /* 0x000e680000000800 */
[----:B------:R-:W2:Y:S01]  /*0540*/  LDS R20, [R17+0x4] ;  /* 0x0000040011147984 */ /* 0x000ea20000000800 */
[----:B-1----:R-:W-:Y:S01]  /*0550*/  FADD R18, R18, R19 ;  /* 0x0000001312127221 */ /* 0x002fe20000000000 */
[----:B--2---:R-:W-:-:S04]  /*0560*/  FMUL R19, R15, R20 ;  /* 0x000000140f137220 */ /* 0x004fc80000400000 */
[----:B0-----:R-:W-:-:S05]  /*0570*/  FFMA R18, R18, UR6, R19 ;  /* 0x0000000612127c23 */ /* 0x001fca0008000013 */
[----:B------:R1:W-:Y:S02]  /*0580*/  STS [R21+0x4], R18 ;  /* 0x0000041215007388 */ /* 0x0003e40000000800 */
.L_x_16:
[----:B0-----:R-:W-:Y:S05]  /*0590*/  BSYNC.RECONVERGENT B0 ;  /* 0x0000000000007941 */ /* 0x001fea0003800200 */
.L_x_15:
[----:B------:R-:W-:Y:S01]  /*05a0*/  IADD3 R16, PT, PT, R16, 0x1, RZ ;  /* 0x0000000110107810 */ /* 0x000fe20007ffe0ff */
[----:B------:R-:W-:Y:S01]  /*05b0*/  BAR.SYNC.DEFER_BLOCKING 0x0 ;  /* 0x0000000000007b1d */ /* 0x000fe20000010000 */
[----:B------:R-:W-:Y:S02]  /*05c0*/  VIADD R17, R13, 0xffffffff ;  /* 0xffffffff0d117836 */ /* 0x000fe40000000000 */
[----:B------:R-:W-:-:S13]  /*05d0*/  ISETP.NE.AND P0, PT, R16, RZ, PT ;  /* 0x000000ff1000720c */ /* 0x000fda0003f05270 */
[----:B------:R-:W-:Y:S05]  /*05e0*/  @P0 BRA `(.L_x_17) ;  /* 0xfffffffc00800947 */ /* 0x000fea000383ffff */
.L_x_14:
[----:B------:R-:W-:-:S13]  /*05f0*/  ISETP.GE.U32.AND P0, PT, R14, 0x3, PT ;  /* 0x000000030e00780c */ /* 0x000fda0003f06070 */
[----:B------:R-:W-:Y:S05]  /*0600*/  @!P0 BRA `(.L_x_13) ;  /* 0x0000000000f88947 */ /* 0x000fea0003800000 */
[----:B------:R-:W0:Y:S01]  /*0610*/  S2UR UR5, SR_CgaCtaId ;  /* 0x00000000000579c3 */ /* 0x000e220000008800 */
[----:B------:R-:W-:Y:S01]  /*0620*/  LOP3.LUT R14, R13, 0x1, RZ, 0xc0, !PT ;  /* 0x000000010d0e7812 */ /* 0x000fe200078ec0ff */
[----:B------:R-:W-:-:S03]  /*0630*/  UMOV UR4, 0x400 ;  /* 0x0000040000047882 */ /* 0x000fc60000000000 */
[----:B------:R-:W-:-:S04]  /*0640*/  ISETP.NE.U32.AND P0, PT, R14, 0x1, PT ;  /* 0x000000010e00780c */ /* 0x000fc80003f05070 */
[C---:B------:R-:W-:Y:S02]  /*0650*/  SEL R17, R9.reuse, RZ, P0 ;  /* 0x000000ff09117207 */ /* 0x040fe40000000000 */
[----:B------:R-:W-:-:S03]  /*0660*/  SEL R19, R9, RZ, !P0 ;  /* 0x000000ff09137207 */ /* 0x000fc60004000000 */
[----:B------:R-:W-:Y:S01]  /*0670*/  IMAD.IADD R9, R17, 0x1, R0 ;  /* 0x0000000111097824 */ /* 0x000fe200078e0200 */
[----:B------:R-:W-:Y:S01]  /*0680*/  IADD3 R14, PT, PT, R19, R0, RZ ;  /* 0x00000000130e7210 */ /* 0x000fe20007ffe0ff */
[----:B0-----:R-:W-:-:S06]  /*0690*/  ULEA UR4, UR5, UR4, 0x18 ;  /* 0x0000000405047291 */ /* 0x001fcc000f8ec0ff */
[----:B------:R-:W-:Y:S02]  /*06a0*/  LEA R9, R9, UR4, 0x2 ;  /* 0x0000000409097c11 */ /* 0x000fe4000f8e10ff */
[----:B------:R-:W-:-:S07]  /*06b0*/  LEA R14, R14, UR4, 0x2 ;  /* 0x000000040e0e7c11 */ /* 0x000fce000f8e10ff */
.L_x_18:
[C---:B------:R-:W-:Y:S01]  /*06c0*/  VIADD R19, R13.reuse, 0xffffffff ;  /* 0xffffffff0d137836 */ /* 0x040fe20000000000 */
[C---:B------:R-:W-:Y:S01]  /*06d0*/  ISETP.GT.AND P1, PT, R13.reuse, R8, PT ;  /* 0x000000080d00720c */ /* 0x040fe20003f24270 */
[----:B-1----:R-:W-:-:S03]  /*06e0*/  VIADD R21, R13, 0xfffffffe ;  /* 0xfffffffe0d157836 */ /* 0x002fc60000000000 */
[----:B------:R-:W-:Y:S02]  /*06f0*/  ISETP.LT.OR P1, PT, R6, R19, P1 ;  /* 0x000000130600720c */ /* 0x000fe40000f21670 */
[----:B------:R-:W-:-:S04]  /*0700*/  ISETP.GT.AND P0, PT, R19, R8, PT ;  /* 0x000000081300720c */ /* 0x000fc80003f04270 */
[----:B------:R-:W-:-:S07]  /*0710*/  ISETP.LT.OR P0, PT, R6, R21, P0 ;  /* 0x000000150600720c */ /* 0x000fce0000701670 */
[----:B------:R-:W-:Y:S01]  /*0720*/  @!P1 LDS R16, [R9] ;  /* 0x0000000009109984 */ /* 0x000fe20000000800 */
[----:B------:R-:W0:Y:S03]  /*0730*/  @!P1 LDC R20, c[0x3][RZ] ;  /* 0x00c00000ff149b82 */ /* 0x000e260000000800 */
[----:B------:R-:W1:Y:S04]  /*0740*/  @!P1 LDS R17, [R9+0x8] ;  /* 0x0000080009119984 */ /* 0x000e680000000800 */
[----:B------:R-:W2:Y:S01]  /*0750*/  @!P1 LDS R18, [R9+0x4] ;  /* 0x0000040009129984 */ /* 0x000ea20000000800 */
[----:B-1----:R-:W-:Y:S01]  /*0760*/  @!P1 FADD R16, R16, R17 ;  /* 0x0000001110109221 */ /* 0x002fe20000000000 */
[----:B--2---:R-:W-:-:S04]  /*0770*/  @!P1 FMUL R17, R15, R18 ;  /* 0x000000120f119220 */ /* 0x004fc80000400000 */
[----:B0-----:R-:W-:Y:S02]  /*0780*/  @!P1 FFMA R17, R16, R20, R17 ;  /* 0x0000001410119223 */ /* 0x001fe40000000011 */
[----:B------:R-:W0:Y:S03]  /*0790*/  @!P0 LDC R20, c[0x3][RZ] ;  /* 0x00c00000ff148b82 */ /* 0x000e260000000800 */
[----:B------:R-:W-:Y:S05]  /*07a0*/  @!P1 STS [R14+0x4], R17 ;  /* 0x000004110e009388 */ /* 0x000fea0000000800 */
[----:B------:R-:W-:Y:S01]  /*07b0*/  BAR.SYNC.DEFER_BLOCKING 0x0 ;  /* 0x0000000000007b1d */ /* 0x000fe20000010000 */
[----:B------:R-:W-:-:S02]  /*07c0*/  ISETP.GT.AND P1, PT, R21, R8, PT ;  /* 0x000000081500720c */ /* 0x000fc40003f24270 */
[C---:B------:R-:W-:Y:S01]  /*07d0*/  IADD3 R21, PT, PT, R13.reuse, -0x3, RZ ;  /* 0xfffffffd0d157810 */ /* 0x040fe20007ffe0ff */
[----:B------:R-:W-:-:S03]  /*07e0*/  VIADD R13, R13, 0xfffffffc ;  /* 0xfffffffc0d0d7836 */ /* 0x000fc60000000000 */
[----:B------:R-:W-:Y:S01]  /*07f0*/  ISETP.LT.OR P1, PT, R6, R21, P1 ;  /* 0x000000150600720c */ /* 0x000fe20000f21670 */
[----:B------:R-:W-:Y:S04]  /*0800*/  @!P0 LDS R16, [R14] ;  /* 0x000000000e108984 */ /* 0x000fe80000000800 */
        /* <DEDUP_REMOVED lines=8> */
[----:B------:R-:W-:-:S04]  /*0890*/  ISETP.GT.AND P0, PT, R21, R8, PT ;  /* 0x000000081500720c */ /* 0x000fc80003f04270 */
        /* <DEDUP_REMOVED lines=8> */
[----:B------:R1:W-:Y:S05]  /*0920*/  @!P1 STS [R14+0x4], R17 ;  /* 0x000004110e009388 */ /* 0x0003ea0000000800 */
[----:B------:R-:W-:Y:S01]  /*0930*/  BAR.SYNC.DEFER_BLOCKING 0x0 ;  /* 0x0000000000007b1d */ /* 0x000fe20000010000 */
[----:B-1----:R-:W-:-:S05]  /*0940*/  VIADD R17, R13, 0x4 ;  /* 0x000000040d117836 */ /* 0x002fca0000000000 */
[----:B------:R-:W-:Y:S04]  /*0950*/  @!P0 LDS R16, [R14] ;  /* 0x000000000e108984 */ /* 0x000fe80000000800 */
[----:B------:R-:W1:Y:S04]  /*0960*/  @!P0 LDS R19, [R14+0x8] ;  /* 0x000008000e138984 */ /* 0x000e680000000800 */
[----:B------:R-:W2:Y:S01]  /*0970*/  @!P0 LDS R18, [R14+0x4] ;  /* 0x000004000e128984 */ /* 0x000ea20000000800 */
[----:B-1----:R-:W-:Y:S01]  /*0980*/  @!P0 FADD R16, R16, R19 ;  /* 0x0000001310108221 */ /* 0x002fe20000000000 */
[----:B--2---:R-:W-:-:S04]  /*0990*/  @!P0 FMUL R19, R15, R18 ;  /* 0x000000120f138220 */ /* 0x004fc80000400000 */
[----:B0-----:R-:W-:-:S05]  /*09a0*/  @!P0 FFMA R16, R16, R20, R19 ;  /* 0x0000001410108223 */ /* 0x001fca0000000013 */
[----:B------:R2:W-:Y:S01]  /*09b0*/  @!P0 STS [R9+0x4], R16 ;  /* 0x0000041009008388 */ /* 0x0005e20000000800 */
[----:B------:R-:W-:Y:S01]  /*09c0*/  BAR.SYNC.DEFER_BLOCKING 0x0 ;  /* 0x0000000000007b1d */ /* 0x000fe20000010000 */
[----:B------:R-:W-:-:S13]  /*09d0*/  ISETP.GT.AND P0, PT, R17, 0x6, PT ;  /* 0x000000061100780c */ /* 0x000fda0003f04270 */
[----:B--2---:R-:W-:Y:S05]  /*09e0*/  @P0 BRA `(.L_x_18) ;  /* 0xfffffffc00340947 */ /* 0x004fea000383ffff */
.L_x_13:
[----:B------:R-:W2:Y:S01]  /*09f0*/  LDCU.U8 UR4, c[0x0][0x3a0] ;  /* 0x00007400ff0477ac */ /* 0x000ea20008000000 */
[----:B------:R-:W3:Y:S01]  /*0a00*/  S2UR UR5, SR_CgaCtaId ;  /* 0x00000000000579c3 */ /* 0x000ee20000008800 */
[----:B------:R-:W-:Y:S01]  /*0a10*/  IADD3 R6, PT, PT, R3, R0, RZ ;  /* 0x0000000003067210 */ /* 0x000fe20007ffe0ff */
[----:B------:R-:W-:Y:S01]  /*0a20*/  BSSY.RECONVERGENT B0, `(.L_x_19) ;  /* 0x0000013000007945 */ /* 0x000fe20003800200 */
[----:B--2---:R-:W-:-:S03]  /*0a30*/  UPRMT UR6, UR4, 0x8880, URZ ;  /* 0x0000888004067896 */ /* 0x004fc600080000ff */
[----:B------:R-:W-:Y:S02]  /*0a40*/  UMOV UR4, 0x400 ;  /* 0x0000040000047882 */ /* 0x000fe40000000000 */
[----:B---3--:R-:W-:-:S03]  /*0a50*/  ULEA UR5, UR5, UR4, 0x18 ;  /* 0x0000000405057291 */ /* 0x008fc6000f8ec0ff */
[----:B------:R-:W-:Y:S02]  /*0a60*/  UMOV UR4, UR6 ;  /* 0x0000000600047c82 */ /* 0x000fe40008000000 */
[----:B------:R-:W-:Y:S01]  /*0a70*/  UISETP.NE.AND UP0, UPT, UR4, URZ, UPT ;  /* 0x000000ff0400728c */ /* 0x000fe2000bf05270 */
[----:B------:R-:W-:-:S08]  /*0a80*/  LEA R6, R6, UR5, 0x2 ;  /* 0x0000000506067c11 */ /* 0x000fd0000f8e10ff */
[----:B------:R-:W-:Y:S05]  /*0a90*/  BRA.U !UP0, `(.L_x_20) ;  /* 0x0000000108247547 */ /* 0x000fea000b800000 */
[----:B------:R-:W-:-:S13]  /*0aa0*/  ISETP.NE.AND P0, PT, R2, RZ, PT ;  /* 0x000000ff0200720c */ /* 0x000fda0003f05270 */
[----:B------:R-:W0:Y:S02]  /*0ab0*/  @!P0 LDS R9, [R6+0x10] ;  /* 0x0000100006098984 */ /* 0x000e240000000800 */
[----:B0-----:R-:W-:Y:S01]  /*0ac0*/  @!P0 IMAD.MOV.U32 R14, RZ, RZ, R9 ;  /* 0x000000ffff0e8224 */ /* 0x001fe200078e0009 */
[----:B------:R-:W-:Y:S06]  /*0ad0*/  @!P0 BRA `(.L_x_21) ;  /* 0x00000000001c8947 */ /* 0x000fec0003800000 */
[----:B------:R-:W0:Y:S01]  /*0ae0*/  LDS R9, [R6+0x8] ;  /* 0x0000080006097984 */ /* 0x000e220000000800 */
[----:B------:R-:W-:-:S13]  /*0af0*/  ISETP.NE.AND P0, PT, R2, R11, PT ;  /* 0x0000000b0200720c */ /* 0x000fda0003f05270 */
[----:B0-----:R-:W-:-:S06]  /*0b00*/  @!P0 IMAD.MOV.U32 R14, RZ, RZ, R9 ;  /* 0x000000ffff0e8224 */ /* 0x001fcc00078e0009 */
[----:B------:R0:W2:Y:S01]  /*0b10*/  @P0 LDS R14, [R6+0x10] ;  /* 0x00001000060e0984 */ /* 0x0000a20000000800 */
[----:B------:R-:W-:Y:S05]  /*0b20*/  BRA `(.L_x_21) ;  /* 0x0000000000087947 */ /* 0x000fea0003800000 */
.L_x_20:
[----:B------:R3:W4:Y:S04]  /*0b30*/  LDS R9, [R6+0x8] ;  /* 0x0000080006097984 */ /* 0x0007280000000800 */
[----:B0-----:R3:W0:Y:S02]  /*0b40*/  LDS R14, [R6+0x10] ;  /* 0x00001000060e7984 */ /* 0x0016240000000800 */
.L_x_21:
[----:B------:R-:W-:Y:S05]  /*0b50*/  BSYNC.RECONVERGENT B0 ;  /* 0x0000000000007941 */ /* 0x000fea0003800200 */
.L_x_19:
[----:B------:R-:W5:Y:S01]  /*0b60*/  LDS R11, [R6+0xc] ;  /* 0x00000c00060b7984 */ /* 0x000f620000000800 */
[----:B------:R-:W1:Y:S01]  /*0b70*/  LDC R13, c[0x3][RZ] ;  /* 0x00c00000ff0d7b82 */ /* 0x000e620000000800 */
[----:B------:R-:W-:Y:S01]  /*0b80*/  ISETP.GE.U32.AND P1, PT, R3, 0x4, PT ;  /* 0x000000040300780c */ /* 0x000fe20003f26070 */
[----:B0-2-4-:R-:W-:Y:S01]  /*0b90*/  FADD R14, R14, R9 ;  /* 0x000000090e0e7221 */ /* 0x015fe20000000000 */
[C---:B------:R-:W-:Y:S02]  /*0ba0*/  LEA R9, R0.reuse, UR5, 0x2 ;  /* 0x0000000500097c11 */ /* 0x040fe4000f8e10ff */
[----:B------:R-:W-:Y:S02]  /*0bb0*/  LOP3.LUT P0, RZ, R0, 0x2, RZ, 0xc0, !PT ;  /* 0x0000000200ff7812 */ /* 0x000fe4000780c0ff */
[----:B------:R-:W-:Y:S01]  /*0bc0*/  IADD3 R10, PT, PT, -R7, R3, R10 ;  /* 0x00000003070a7210 */ /* 0x000fe20007ffe10a */
[----:B-1----:R-:W-:-:S04]  /*0bd0*/  FADD R8, R13, R13 ;  /* 0x0000000d0d087221 */ /* 0x002fc80000000000 */
[----:B------:R-:W-:-:S04]  /*0be0*/  FADD R8, -R8, 1 ;  /* 0x3f80000008087421 */ /* 0x000fc80000000100 */
[----:B-----5:R-:W-:-:S04]  /*0bf0*/  FMUL R11, R8, R11 ;  /* 0x0000000b080b7220 */ /* 0x020fc80000400000 */
[----:B------:R-:W-:Y:S01]  /*0c00*/  FFMA R14, R14, R13, R11 ;  /* 0x0000000d0e0e7223 */ /* 0x000fe2000000000b */
[----:B------:R-:W-:-:S04]  /*0c10*/  SEL R11, R3, RZ, P0 ;  /* 0x000000ff030b7207 */ /* 0x000fc80000000000 */
[----:B------:R0:W-:Y:S01]  /*0c20*/  STS [R9], R14 ;  /* 0x0000000e09007388 */ /* 0x0001e20000000800 */
[----:B------:R-:W-:Y:S01]  /*0c30*/  IADD3 R12, PT, PT, R12, R11, RZ ;  /* 0x0000000b0c0c7210 */ /* 0x000fe20007ffe0ff */
[----:B------:R-:W-:Y:S01]  /*0c40*/  IMAD.IADD R7, R11, 0x1, R10 ;  /* 0x000000010b077824 */ /* 0x000fe200078e020a */
[----:B------:R-:W-:Y:S06]  /*0c50*/  BAR.SYNC.DEFER_BLOCKING 0x0 ;  /* 0x0000000000007b1d */ /* 0x000fec0000010000 */
[----:B------:R-:W-:Y:S05]  /*0c60*/  @!P1 BRA `(.L_x_22) ;  /* 0x0000000400789947 */ /* 0x000fea0003800000 */
[----:B------:R-:W-:Y:S02]  /*0c70*/  VIADD R10, R5, 0xfffffffd ;  /* 0xfffffffd050a7836 */ /* 0x000fe40000000000 */
[----:B------:R-:W-:-:S03]  /*0c80*/  IMAD.MOV.U32 R11, RZ, RZ, 0x1 ;  /* 0x00000001ff0b7424 */ /* 0x000fc600078e00ff */
[----:B------:R-:W-:Y:S02]  /*0c90*/  ISETP.GE.U32.AND P0, PT, R10, 0x3, PT ;  /* 0x000000030a00780c */ /* 0x000fe40003f06070 */
[----:B------:R-:W-:-:S04]  /*0ca0*/  IADD3 R10, PT, PT, R5, -0x2, RZ ;  /* 0xfffffffe050a7810 */ /* 0x000fc80007ffe0ff */
[----:B------:R-:W-:-:S07]  /*0cb0*/  LOP3.LUT R5, R10, 0x3, RZ, 0xc0, !PT ;  /* 0x000000030a057812 */ /* 0x000fce00078ec0ff */
[----:B------:R-:W-:Y:S05]  /*0cc0*/  @!P0 BRA `(.L_x_23) ;  /* 0x0000000000e48947 */ /* 0x000fea0003800000 */
[----:B------:R-:W-:Y:S01]  /*0cd0*/  HFMA2 R11, -RZ, RZ, 0, 0 ;  /* 0x00000000ff0b7431 */ /* 0x000fe200000001ff */
[----:B------:R-:W-:Y:S01]  /*0ce0*/  LOP3.LUT R10, R10, 0xfffffffc, RZ, 0xc0, !PT ;  /* 0xfffffffc0a0a7812 */ /* 0x000fe200078ec0ff */
[----:B------:R-:W-:-:S07]  /*0cf0*/  VIADD R13, R3, 0xfffffffe ;  /* 0xfffffffe030d7836 */ /* 0x000fce0000000000 */
.L_x_24:
[C---:B------:R-:W-:Y:S01]  /*0d00*/  VIADD R19, R11.reuse, 0x1 ;  /* 0x000000010b137836 */ /* 0x040fe20000000000 */
[----:B------:R-:W-:Y:S01]  /*0d10*/  IADD3 R21, PT, PT, R11, 0x3, RZ ;  /* 0x000000030b157810 */ /* 0x000fe20007ffe0ff */
[----:B------:R-:W-:Y:S02]  /*0d20*/  VIADD R15, R13, 0x1 ;  /* 0x000000010d0f7836 */ /* 0x000fe40000000000 */
[----:B------:R-:W-:Y:S01]  /*0d30*/  VIADD R11, R11, 0x4 ;  /* 0x000000040b0b7836 */ /* 0x000fe20000000000 */
[CC--:B------:R-:W-:Y:S02]  /*0d40*/  ISETP.GE.U32.AND P1, PT, R0.reuse, R19.reuse, PT ;  /* 0x000000130000720c */ /* 0x0c0fe40003f26070 */
[C---:B------:R-:W-:Y:S02]  /*0d50*/  ISETP.GT.U32.AND P0, PT, R0.reuse, R19, PT ;  /* 0x000000130000720c */ /* 0x040fe40003f04070 */
[C---:B------:R-:W-:Y:S02]  /*0d60*/  ISETP.GE.U32.OR P1, PT, R0.reuse, R15, !P1 ;  /* 0x0000000f0000720c */ /* 0x040fe40004f26470 */
[----:B------:R-:W-:-:S11]  /*0d70*/  ISETP.GE.U32.OR P0, PT, R0, R13, !P0 ;  /* 0x0000000d0000720c */ /* 0x000fd60004706470 */
[----:B0-----:R-:W-:Y:S01]  /*0d80*/  @!P1 LDS R14, [R9+-0x4] ;  /* 0xfffffc00090e9984 */ /* 0x001fe20000000800 */
[----:B------:R-:W0:Y:S03]  /*0d90*/  @!P1 LDC R16, c[0x3][RZ] ;  /* 0x00c00000ff109b82 */ /* 0x000e260000000800 */
[----:B------:R-:W1:Y:S04]  /*0da0*/  @!P1 LDS R15, [R9+0x4] ;  /* 0x00000400090f9984 */ /* 0x000e680000000800 */
[----:B------:R-:W2:Y:S01]  /*0db0*/  @!P1 LDS R17, [R9] ;  /* 0x0000000009119984 */ /* 0x000ea20000000800 */
[----:B-1----:R-:W-:Y:S01]  /*0dc0*/  @!P1 FADD R14, R14, R15 ;  /* 0x0000000f0e0e9221 */ /* 0x002fe20000000000 */
[----:B--2---:R-:W-:-:S04]  /*0dd0*/  @!P1 FMUL R17, R8, R17 ;  /* 0x0000001108119220 */ /* 0x004fc80000400000 */
[----:B0-----:R-:W-:Y:S02]  /*0de0*/  @!P1 FFMA R17, R14, R16, R17 ;  /* 0x000000100e119223 */ /* 0x001fe40000000011 */
[----:B------:R-:W0:Y:S03]  /*0df0*/  @!P0 LDC R16, c[0x3][RZ] ;  /* 0x00c00000ff108b82 */ /* 0x000e260000000800 */
[----:B------:R-:W-:Y:S05]  /*0e00*/  @!P1 STS [R6], R17 ;  /* 0x0000001106009388 */ /* 0x000fea0000000800 */
[----:B------:R-:W-:Y:S01]  /*0e10*/  BAR.SYNC.DEFER_BLOCKING 0x0 ;  /* 0x0000000000007b1d */ /* 0x000fe20000010000 */
[----:B------:R-:W-:Y:S01]  /*0e20*/  ISETP.GE.U32.AND P1, PT, R0, R21, PT ;  /* 0x000000150000720c */ /* 0x000fe20003f26070 */
[----:B------:R-:W-:-:S05]  /*0e30*/  VIADD R21, R13, 0xffffffff ;  /* 0xffffffff0d157836 */ /* 0x000fca0000000000 */
[----:B------:R-:W-:-:S13]  /*0e40*/  ISETP.GE.U32.OR P1, PT, R0, R21, !P1 ;  /* 0x000000150000720c */ /* 0x000fda0004f26470 */
[----:B------:R-:W1:Y:S01]  /*0e50*/  @!P1 LDC R18, c[0x3][RZ] ;  /* 0x00c00000ff129b82 */ /* 0x000e620000000800 */
[----:B------:R-:W-:Y:S04]  /*0e60*/  @!P0 LDS R14, [R6+-0x4] ;  /* 0xfffffc00060e8984 */ /* 0x000fe80000000800 */
[----:B------:R-:W2:Y:S04]  /*0e70*/  @!P0 LDS R15, [R6+0x4] ;  /* 0x00000400060f8984 */ /* 0x000ea80000000800 */
[----:B------:R-:W4:Y:S01]  /*0e80*/  @!P0 LDS R19, [R6] ;  /* 0x0000000006138984 */ /* 0x000f220000000800 */
[----:B--2---:R-:W-:Y:S01]  /*0e90*/  @!P0 FADD R14, R14, R15 ;  /* 0x0000000f0e0e8221 */ /* 0x004fe20000000000 */
[----:B----4-:R-:W-:-:S04]  /*0ea0*/  @!P0 FMUL R19, R8, R19 ;  /* 0x0000001308138220 */ /* 0x010fc80000400000 */
[----:B0-----:R-:W-:Y:S01]  /*0eb0*/  @!P0 FFMA R14, R14, R16, R19 ;  /* 0x000000100e0e8223 */ /* 0x001fe20000000013 */
[C---:B------:R-:W-:Y:S01]  /*0ec0*/  IADD3 R19, PT, PT, R13.reuse, -0x2, RZ ;  /* 0xfffffffe0d137810 */ /* 0x040fe20007ffe0ff */
[----:B------:R-:W-:-:S03]  /*0ed0*/  VIADD R13, R13, 0xfffffffc ;  /* 0xfffffffc0d0d7836 */ /* 0x000fc60000000000 */
[----:B------:R-:W-:Y:S01]  /*0ee0*/  @!P0 STS [R9], R14 ;  /* 0x0000000e09008388 */ /* 0x000fe20000000800 */
[----:B------:R-:W-:Y:S01]  /*0ef0*/  BAR.SYNC.DEFER_BLOCKING 0x0 ;  /* 0x0000000000007b1d */ /* 0x000fe20000010000 */
[----:B------:R-:W-:-:S04]  /*0f00*/  ISETP.GE.U32.AND P0, PT, R0, R11, PT ;  /* 0x0000000b0000720c */ /* 0x000fc80003f06070 */
[----:B------:R-:W-:Y:S01]  /*0f10*/  ISETP.GE.U32.OR P0, PT, R0, R19, !P0 ;  /* 0x000000130000720c */ /* 0x000fe20004706470 */
[----:B------:R-:W-:Y:S04]  /*0f20*/  @!P1 LDS R15, [R9+-0x4] ;  /* 0xfffffc00090f9984 */ /* 0x000fe80000000800 */
[----:B------:R-:W0:Y:S04]  /*0f30*/  @!P1 LDS R16, [R9+0x4] ;  /* 0x0000040009109984 */ /* 0x000e280000000800 */
[----:B------:R-:W2:Y:S01]  /*0f40*/  @!P1 LDS R17, [R9] ;  /* 0x0000000009119984 */ /* 0x000ea20000000800 */
[----:B0-----:R-:W-:-:S03]  /*0f50*/  @!P1 FADD R15, R15, R16 ;  /* 0x000000100f0f9221 */ /* 0x001fc60000000000 */
[----:B------:R-:W0:Y:S01]  /*0f60*/  @!P0 LDC R16, c[0x3][RZ] ;  /* 0x00c00000ff108b82 */ /* 0x000e220000000800 */
[----:B--2---:R-:W-:-:S04]  /*0f70*/  @!P1 FMUL R14, R8, R17 ;  /* 0x00000011080e9220 */ /* 0x004fc80000400000 */
[----:B-1----:R-:W-:-:S05]  /*0f80*/  @!P1 FFMA R15, R15, R18, R14 ;  /* 0x000000120f0f9223 */ /* 0x002fca000000000e */
[----:B------:R-:W-:Y:S01]  /*0f90*/  @!P1 STS [R6], R15 ;  /* 0x0000000f06009388 */ /* 0x000fe20000000800 */
[----:B------:R-:W-:Y:S06]  /*0fa0*/  BAR.SYNC.DEFER_BLOCKING 0x0 ;  /* 0x0000000000007b1d */ /* 0x000fec0000010000 */
[----:B------:R-:W-:Y:S04]  /*0fb0*/  @!P0 LDS R14, [R6+-0x4] ;  /* 0xfffffc00060e8984 */ /* 0x000fe80000000800 */
[----:B------:R-:W1:Y:S04]  /*0fc0*/  @!P0 LDS R17, [R6+0x4] ;  /* 0x0000040006118984 */ /* 0x000e680000000800 */
[----:B------:R-:W2:Y:S01]  /*0fd0*/  @!P0 LDS R19, [R6] ;  /* 0x0000000006138984 */ /* 0x000ea20000000800 */
[----:B-1----:R-:W-:Y:S01]  /*0fe0*/  @!P0 FADD R14, R14, R17 ;  /* 0x000000110e0e8221 */ /* 0x002fe20000000000 */
[----:B--2---:R-:W-:-:S04]  /*0ff0*/  @!P0 FMUL R19, R8, R19 ;  /* 0x0000001308138220 */ /* 0x004fc80000400000 */
[----:B0-----:R-:W-:-:S05]  /*1000*/  @!P0 FFMA R14, R14, R16, R19 ;  /* 0x000000100e0e8223 */ /* 0x001fca0000000013 */
[----:B------:R1:W-:Y:S01]  /*1010*/  @!P0 STS [R9], R14 ;  /* 0x0000000e09008388 */ /* 0x0003e20000000800 */
[----:B------:R-:W-:Y:S01]  /*1020*/  BAR.SYNC.DEFER_BLOCKING 0x0 ;  /* 0x0000000000007b1d */ /* 0x000fe20000010000 */
[----:B------:R-:W-:-:S13]  /*1030*/  ISETP.NE.AND P0, PT, R11, R10, PT ;  /* 0x0000000a0b00720c */ /* 0x000fda0003f05270 */
[----:B-1----:R-:W-:Y:S05]  /*1040*/  @P0 BRA `(.L_x_24) ;  /* 0xfffffffc002c0947 */ /* 0x002fea000383ffff */
[----:B------:R-:W-:-:S07]  /*1050*/  VIADD R11, R11, 0x1 ;  /* 0x000000010b0b7836 */ /* 0x000fce0000000000 */
.L_x_23:
[----:B------:R-:W-:-:S13]  /*1060*/  ISETP.NE.AND P0, PT, R5, RZ, PT ;  /* 0x000000ff0500720c */ /* 0x000fda0003f05270 */
[----:B------:R-:W-:Y:S05]  /*1070*/  @!P0 BRA `(.L_x_22) ;  /* 0x0000000000748947 */ /* 0x000fea0003800000 */
[----:B---3--:R-:W-:Y:S01]  /*1080*/  IADD3 R6, PT, PT, -R5, RZ, RZ ;  /* 0x000000ff05067210 */ /* 0x008fe20007ffe1ff */
[----:B------:R-:W-:Y:S01]  /*1090*/  IMAD.IADD R5, R3, 0x1, -R11 ;  /* 0x0000000103057824 */ /* 0x000fe200078e0a0b */
[----:B------:R-:W1:Y:S06]  /*10a0*/  LDCU UR4, c[0x3][URZ] ;  /* 0x00c00000ff0477ac */ /* 0x000e6c0008000800 */
.L_x_27:
[C---:B------:R-:W-:Y:S01]  /*10b0*/  ISETP.GE.U32.AND P0, PT, R0.reuse, R11, PT ;  /* 0x0000000b0000720c */ /* 0x040fe20003f06070 */
[----:B------:R-:W-:Y:S03]  /*10c0*/  BSSY.RECONVERGENT B0, `(.L_x_25) ;  /* 0x0000012000007945 */ /* 0x000fe60003800200 */
[----:B------:R-:W-:-:S13]  /*10d0*/  ISETP.GE.U32.OR P0, PT, R0, R5, !P0 ;  /* 0x000000050000720c */ /* 0x000fda0004706470 */
[----:B--2---:R-:W-:Y:S05]  /*10e0*/  @P0 BRA `(.L_x_26) ;  /* 0x00000000003c0947 */ /* 0x004fea0003800000 */
[----:B------:R-:W-:-:S05]  /*10f0*/  LOP3.LUT R10, R11, 0x1, RZ, 0xc, !PT ;  /* 0x000000010b0a7812 */ /* 0x000fca00078e0cff */
[----:B------:R-:W-:-:S04]  /*1100*/  IMAD R10, R10, R3, RZ ;  /* 0x000000030a0a7224 */ /* 0x000fc800078e02ff */
[----:B------:R-:W-:Y:S01]  /*1110*/  IMAD R13, R10, 0x4, R9 ;  /* 0x000000040a0d7824 */ /* 0x000fe200078e0209 */
[----:B------:R-:W-:-:S04]  /*1120*/  LOP3.LUT R10, R11, 0x1, RZ, 0xc0, !PT ;  /* 0x000000010b0a7812 */ /* 0x000fc800078ec0ff */
[----:B0-----:R-:W-:Y:S01]  /*1130*/  LDS R14, [R13+-0x4] ;  /* 0xfffffc000d0e7984 */ /* 0x001fe20000000800 */
[----:B------:R-:W-:Y:S02]  /*1140*/  ISETP.NE.U32.AND P0, PT, R10, 0x1, PT ;  /* 0x000000010a00780c */ /* 0x000fe40003f05070 */
[----:B------:R-:W-:Y:S01]  /*1150*/  SHF.L.U32 R10, R3, 0x2, RZ ;  /* 0x00000002030a7819 */ /* 0x000fe200000006ff */
[----:B------:R-:W0:Y:S03]  /*1160*/  LDS R15, [R13+0x4] ;  /* 0x000004000d0f7984 */ /* 0x000e260000000800 */
[----:B------:R-:W-:Y:S01]  /*1170*/  SEL R10, R10, RZ, !P0 ;  /* 0x000000ff0a0a7207 */ /* 0x000fe20004000000 */
[----:B------:R-:W2:Y:S01]  /*1180*/  LDS R17, [R13] ;  /* 0x000000000d117984 */ /* 0x000ea20000000800 */
[----:B0-----:R-:W-:-:S03]  /*1190*/  FADD R14, R14, R15 ;  /* 0x0000000f0e0e7221 */ /* 0x001fc60000000000 */
[----:B------:R-:W-:Y:S02]  /*11a0*/  IMAD.IADD R15, R9, 0x1, R10 ;  /* 0x00000001090f7824 */ /* 0x000fe400078e020a */
[----:B--2---:R-:W-:-:S04]  /*11b0*/  FMUL R17, R8, R17 ;  /* 0x0000001108117220 */ /* 0x004fc80000400000 */
[----:B-1----:R-:W-:-:S05]  /*11c0*/  FFMA R14, R14, UR4, R17 ;  /* 0x000000040e0e7c23 */ /* 0x002fca0008000011 */
[----:B------:R2:W-:Y:S02]  /*11d0*/  STS [R15], R14 ;  /* 0x0000000e0f007388 */ /* 0x0005e40000000800 */
.L_x_26:
[----:B-1----:R-:W-:Y:S05]  /*11e0*/  BSYNC.RECONVERGENT B0 ;  /* 0x0000000000007941 */ /* 0x002fea0003800200 */
.L_x_25:
[----:B------:R-:W-:Y:S01]  /*11f0*/  VIADD R6, R6, 0x1 ;  /* 0x0000000106067836 */ /* 0x000fe20000000000 */
[----:B------:R-:W-:Y:S01]  /*1200*/  BAR.SYNC.DEFER_BLOCKING 0x0 ;  /* 0x0000000000007b1d */ /* 0x000fe20000010000 */
[----:B------:R-:W-:Y:S01]  /*1210*/  IADD3 R5, PT, PT, R5, -0x1, RZ ;  /* 0xffffffff05057810 */ /* 0x000fe20007ffe0ff */
[----:B------:R-:W-:Y:S02]  /*1220*/  VIADD R11, R11, 0x1 ;  /* 0x000000010b0b7836 */ /* 0x000fe40000000000 */
[----:B------:R-:W-:-:S13]  /*1230*/  ISETP.NE.AND P0, PT, R6, RZ, PT ;  /* 0x000000ff0600720c */ /* 0x000fda0003f05270 */
[----:B------:R-:W-:Y:S05]  /*1240*/  @P0 BRA `(.L_x_27) ;  /* 0xfffffffc00980947 */ /* 0x000fea000383ffff */
.L_x_22:
[----:B------:R-:W1:Y:S02]  /*1250*/  LDCU.U8 UR4, c[0x0][0x3a0] ;  /* 0x00007400ff0477ac */ /* 0x000e640008000000 */
[----:B-1----:R-:W-:-:S04]  /*1260*/  UPRMT UR4, UR4, 0x8880, URZ ;  /* 0x0000888004047896 */ /* 0x002fc800080000ff */
[----:B------:R-:W-:-:S09]  /*1270*/  UISETP.NE.AND UP0, UPT, UR4, URZ, UPT ;  /* 0x000000ff0400728c */ /* 0x000fd2000bf05270 */
[----:B------:R-:W-:Y:S05]  /*1280*/  BRA.U !UP0, `(.L_x_28) ;  /* 0x00000001082c7547 */ /* 0x000fea000b800000 */
[----:B------:R-:W-:Y:S01]  /*1290*/  LEA R0, R7, UR5, 0x2 ;  /* 0x0000000507007c11 */ /* 0x000fe2000f8e10ff */
[----:B0-----:R-:W0:Y:S01]  /*12a0*/  LDC.64 R8, c[0x0][0x398] ;  /* 0x0000e600ff087b82 */ /* 0x001e220000000a00 */
[----:B------:R-:W-:-:S03]  /*12b0*/  LEA R12, R12, UR5, 0x2 ;  /* 0x000000050c0c7c11 */ /* 0x000fc6000f8e10ff */
[----:B------:R-:W1:Y:S04]  /*12c0*/  LDS R11, [R0+-0x8] ;  /* 0xfffff800000b7984 */ /* 0x000e680000000800 */
[----:B------:R-:W4:Y:S01]  /*12d0*/  LDS R13, [R12] ;  /* 0x000000000c0d7984 */ /* 0x000f220000000800 */
[----:B---3--:R-:W3:Y:S01]  /*12e0*/  LDC.64 R6, c[0x0][0x390] ;  /* 0x0000e400ff067b82 */ /* 0x008ee20000000a00 */
[----:B0-----:R-:W-:-:S04]  /*12f0*/  IMAD.WIDE R2, R2, 0x4, R8 ;  /* 0x0000000402027825 */ /* 0x001fc800078e0208 */
[----:B---3--:R-:W-:-:S05]  /*1300*/  IMAD.WIDE R4, R4, 0x4, R6 ;  /* 0x0000000404047825 */ /* 0x008fca00078e0206 */
[----:B-1----:R-:W-:Y:S04]  /*1310*/  STG.E desc[UR8][R4.64], R11 ;  /* 0x0000000b04007986 */ /* 0x002fe8000c101908 */
[----:B----4-:R-:W-:Y:S01]  /*1320*/  STG.E desc[UR8][R2.64], R13 ;  /* 0x0000000d02007986 */ /* 0x010fe2000c101908 */
[----:B------:R-:W-:Y:S05]  /*1330*/  EXIT ;  /* 0x000000000000794d */ /* 0x000fea0003800000 */
.L_x_28:
        /* <DEDUP_REMOVED lines=11> */
.L_x_29:
        /* <DEDUP_REMOVED lines=9> */
.L_x_50:


//--------------------- .text._Z12downTrianglePfPKfS1_ --------------------------
	.section	.text._Z12downTrianglePfPKfS1_,"ax",@progbits
	.align	128
        .global         _Z12downTrianglePfPKfS1_
        .type           _Z12downTrianglePfPKfS1_,@function
        .size           _Z12downTrianglePfPKfS1_,(.L_x_51 - _Z12downTrianglePfPKfS1_)
        .other          _Z12downTrianglePfPKfS1_,@"STO_CUDA_ENTRY STV_DEFAULT"
_Z12downTrianglePfPKfS1_:
.text._Z12downTrianglePfPKfS1_:
[----:B------:R-:W-:Y:S01]  /*0000*/  LDC R1, c[0x0][0x37c] ;  /* 0x0000df00ff017b82 */ /* 0x000fe20000000800 */
[----:B------:R-:W0:Y:S07]  /*0010*/  S2R R2, SR_TID.X ;  /* 0x0000000000027919 */ /* 0x000e2e0000002100 */
[----:B------:R-:W1:Y:S01]  /*0020*/  LDC.64 R4, c[0x0][0x388] ;  /* 0x0000e200ff047b82 */ /* 0x000e620000000a00 */
[----:B------:R-:W0:Y:S01]  /*0030*/  LDCU UR12, c[0x0][0x360] ;  /* 0x00006c00ff0c77ac */ /* 0x000e220008000800 */
[----:B------:R-:W0:Y:S01]  /*0040*/  S2R R3, SR_CTAID.X ;  /* 0x0000000000037919 */ /* 0x000e220000002500 */
[----:B------:R-:W2:Y:S05]  /*0050*/  LDCU.64 UR10, c[0x0][0x358] ;  /* 0x00006b00ff0a77ac */ /* 0x000eaa0008000a00 */
[----:B------:R-:W3:Y:S01]  /*0060*/  LDC.64 R6, c[0x0][0x390] ;  /* 0x0000e400ff067b82 */ /* 0x000ee20000000a00 */
[----:B0-----:R-:W-:-:S04]  /*0070*/  IMAD R0, R3, UR12, R2 ;  /* 0x0000000c03007c24 */ /* 0x001fc8000f8e0202 */
[----:B-1----:R-:W-:-:S04]  /*0080*/  IMAD.WIDE R4, R0, 0x4, R4 ;  /* 0x0000000400047825 */ /* 0x002fc800078e0204 */
[----:B---3--:R-:W-:Y:S02]  /*0090*/  IMAD.WIDE R6, R0, 0x4, R6 ;  /* 0x0000000400067825 */ /* 0x008fe400078e0206 */
[----:B--2---:R0:W2:Y:S04]  /*00a0*/  LDG.E R4, desc[UR10][R4.64] ;  /* 0x0000000a04047981 */ /* 0x0040a8000c1e1900 */
[----:B------:R-:W3:Y:S01]  /*00b0*/  LDG.E R6, desc[UR10][R6.64] ;  /* 0x0000000a06067981 */ /* 0x000ee2000c1e1900 */
[----:B------:R-:W1:Y:S01]  /*00c0*/  S2UR UR6, SR_CgaCtaId ;  /* 0x00000000000679c3 */ /* 0x000e620000008800 */
[----:B------:R-:W-:Y:S01]  /*00d0*/  UIADD3 UR9, UPT, UPT, UR12, 0x2, URZ ;  /* 0x000000020c097890 */ /* 0x000fe2000fffe0ff */
[C---:B------:R-:W-:Y:S01]  /*00e0*/  IMAD.SHL.U32 R8, R2.reuse, 0x40000000, RZ ;  /* 0x4000000002087824 */ /* 0x040fe200078e00ff */
[----:B------:R-:W-:Y:S01]  /*00f0*/  SHF.R.U32.HI R3, RZ, 0x1, R2 ;  /* 0x00000001ff037819 */ /* 0x000fe20000011602 */
[----:B------:R-:W-:Y:S01]  /*0100*/  UMOV UR5, 0x400 ;  /* 0x0000040000057882 */ /* 0x000fe20000000000 */
[----:B------:R-:W-:Y:S01]  /*0110*/  USHF.R.U32.HI UR4, URZ, 0x1, UR9 ;  /* 0x00000001ff047899 */ /* 0x000fe20008011609 */
[----:B------:R-:W-:Y:S01]  /*0120*/  LOP3.LUT R10, R2, 0x1, RZ, 0xc0, !PT ;  /* 0x00000001020a7812 */ /* 0x000fe200078ec0ff */
[----:B------:R-:W-:Y:S01]  /*0130*/  UISETP.GE.U32.AND UP0, UPT, UR12, 0x4, UPT ;  /* 0x000000040c00788c */ /* 0x000fe2000bf06070 */
[----:B------:R-:W-:-:S03]  /*0140*/  SHF.R.S32.HI R8, RZ, 0x1f, R8 ;  /* 0x0000001fff087819 */ /* 0x000fc60000011408 */
[--C-:B0-----:R-:W-:Y:S02]  /*0150*/  IADD3 R5, PT, PT, R10, UR4, -R3.reuse ;  /* 0x000000040a057c10 */ /* 0x101fe4000fffe803 */
[----:B------:R-:W-:Y:S02]  /*0160*/  LOP3.LUT R8, R8, UR9, RZ, 0xc0, !PT ;  /* 0x0000000908087c12 */ /* 0x000fe4000f8ec0ff */
[----:B------:R-:W-:-:S03]  /*0170*/  IADD3 R3, PT, PT, R10, UR4, R3 ;  /* 0x000000040a037c10 */ /* 0x000fc6000fffe003 */
[C---:B------:R-:W-:Y:S01]  /*0180*/  IMAD.IADD R5, R8.reuse, 0x1, R5 ;  /* 0x0000000108057824 */ /* 0x040fe200078e0205 */
[----:B------:R-:W-:Y:S01]  /*0190*/  IADD3 R3, PT, PT, R8, R3, RZ ;  /* 0x0000000308037210 */ /* 0x000fe20007ffe0ff */
[----:B-1----:R-:W-:-:S06]  /*01a0*/  ULEA UR5, UR6, UR5, 0x18 ;  /* 0x0000000506057291 */ /* 0x002fcc000f8ec0ff */
[----:B------:R-:W-:Y:S02]  /*01b0*/  LEA R5, R5, UR5, 0x2 ;  /* 0x0000000505057c11 */ /* 0x000fe4000f8e10ff */
[----:B------:R-:W-:-:S03]  /*01c0*/  LEA R3, R3, UR5, 0x2 ;  /* 0x0000000503037c11 */ /* 0x000fc6000f8e10ff */
[----:B--2---:R0:W-:Y:S04]  /*01d0*/  STS [R5+-0x8], R4 ;  /* 0xfffff80405007388 */ /* 0x0041e80000000800 */
[----:B---3--:R0:W-:Y:S01]  /*01e0*/  STS [R3], R6 ;  /* 0x0000000603007388 */ /* 0x0081e20000000800 */
[----:B------:R-:W-:Y:S06]  /*01f0*/  BAR.SYNC.DEFER_BLOCKING 0x0 ;  /* 0x0000000000007b1d */ /* 0x000fec0000010000 */
[----:B------:R-:W-:Y:S05]  /*0200*/  BRA.U !UP0, `(.L_x_30) ;  /* 0x0000000508a07547 */ /* 0x000fea000b800000 */
[----:B0-----:R-:W0:Y:S01]  /*0210*/  LDC R3, c[0x3][RZ] ;  /* 0x00c00000ff037b82 */ /* 0x001e220000000800 */
[----:B------:R-:W-:Y:S01]  /*0220*/  UISETP.LT.U32.AND UP0, UPT, UR4, 0x3, UPT ;  /* 0x000000030400788c */ /* 0x000fe2000bf01070 */
[----:B------:R-:W-:-:S03]  /*0230*/  VIADD R9, R2, 0x1 ;  /* 0x0000000102097836 */ /* 0x000fc60000000000 */
[----:B------:R-:W-:Y:S02]  /*0240*/  USEL UR6, UR4, 0x3, UP0 ;  /* 0x0000000304067887 */ /* 0x000fe40008000000 */
[----:B------:R-:W-:Y:S02]  /*0250*/  IADD3 R11, PT, PT, -R9, UR9, RZ ;  /* 0x00000009090b7c10 */ /* 0x000fe4000fffe1ff */
[----:B------:R-:W-:-:S04]  /*0260*/  UIADD3 UR8, UPT, UPT, UR4, -UR6, URZ ;  /* 0x8000000604087290 */ /* 0x000fc8000fffe0ff */
[----:B------:R-:W-:-:S04]  /*0270*/  UIADD3 UR6, UPT, UPT, UR8, 0x1, URZ ;  /* 0x0000000108067890 */ /* 0x000fc8000fffe0ff */
[----:B------:R-:W-:Y:S01]  /*0280*/  ULOP3.LUT UP0, UR7, UR6, 0x3, URZ, 0xc0, !UPT ;  /* 0x0000000306077892 */ /* 0x000fe2000f80c0ff */
[----:B0-----:R-:W-:-:S04]  /*0290*/  FADD R3, R3, R3 ;  /* 0x0000000303037221 */ /* 0x001fc80000000000 */
[----:B------:R-:W-:-:S04]  /*02a0*/  FADD R3, -R3, 1 ;  /* 0x3f80000003037421 */ /* 0x000fc80000000100 */
[----:B------:R-:W-:Y:S05]  /*02b0*/  BRA.U !UP0, `(.L_x_31) ;  /* 0x0000000108807547 */ /* 0x000fea000b800000 */
[----:B------:R-:W0:Y:S01]  /*02c0*/  LDCU UR14, c[0x3][URZ] ;  /* 0x00c00000ff0e77ac */ /* 0x000e220008000800 */
[----:B------:R-:W-:Y:S02]  /*02d0*/  UIADD3 UR6, UPT, UPT, UR4, -0x1, URZ ;  /* 0xffffffff04067890 */ /* 0x000fe4000fffe0ff */
[----:B------:R-:W-:-:S12]  /*02e0*/  UIADD3 UR7, UPT, UPT, -UR7, URZ, URZ ;  /* 0x000000ff07077290 */ /* 0x000fd8000fffe1ff */
.L_x_34:
[----:B------:R-:W-:Y:S01]  /*02f0*/  UIADD3 UR13, UPT, UPT, UR6, 0x1, URZ ;  /* 0x00000001060d7890 */ /* 0x000fe2000fffe0ff */
[----:B------:R-:W-:Y:S01]  /*0300*/  BSSY.RECONVERGENT B0, `(.L_x_32) ;  /* 0x0000018000007945 */ /* 0x000fe20003800200 */
[----:B------:R-:W-:Y:S01]  /*0310*/  UIADD3 UR7, UPT, UPT, UR7, 0x1, URZ ;  /* 0x0000000107077890 */ /* 0x000fe2000fffe0ff */
[----:B------:R-:W-:-:S03]  /*0320*/  UMOV UR4, UR6 ;  /* 0x0000000600047c82 */ /* 0x000fc60008000000 */
[----:B------:R-:W-:Y:S01]  /*0330*/  ISETP.LT.AND P0, PT, R11, UR13, PT ;  /* 0x0000000d0b007c0c */ /* 0x000fe2000bf01270 */
[----:B------:R-:W-:-:S03]  /*0340*/  UISETP.NE.AND UP0, UPT, UR7, URZ, UPT ;  /* 0x000000ff0700728c */ /* 0x000fc6000bf05270 */
[----:B------:R-:W-:-:S13]  /*0350*/  ISETP.LT.OR P0, PT, R9, UR6, P0 ;  /* 0x0000000609007c0c */ /* 0x000fda0008701670 */
[----:B-1----:R-:W-:Y:S05]  /*0360*/  @P0 BRA `(.L_x_33) ;  /* 0x0000000000440947 */ /* 0x002fea0003800000 */
[----:B------:R-:W-:-:S04]  /*0370*/  ULOP3.LUT UR6, UR4, 0x1, URZ, 0xc0, !UPT ;  /* 0x0000000104067892 */ /* 0x000fc8000f8ec0ff */
[----:B------:R-:W-:-:S04]  /*0380*/  UISETP.NE.U32.AND UP1, UPT, UR6, 0x1, UPT ;  /* 0x000000010600788c */ /* 0x000fc8000bf25070 */
[----:B------:R-:W-:-:S06]  /*0390*/  USEL UR6, UR9, URZ, !UP1 ;  /* 0x000000ff09067287 */ /* 0x000fcc000c800000 */
[----:B------:R-:W-:Y:S01]  /*03a0*/  IADD3 R4, PT, PT, R2, UR6, RZ ;  /* 0x0000000602047c10 */ /* 0x000fe2000fffe0ff */
[----:B------:R-:W-:-:S03]  /*03b0*/  ULOP3.LUT UR6, UR13, 0x1, URZ, 0xc0, !UPT ;  /* 0x000000010d067892 */ /* 0x000fc6000f8ec0ff */
[----:B------:R-:W-:Y:S01]  /*03c0*/  LEA R4, R4, UR5, 0x2 ;  /* 0x0000000504047c11 */ /* 0x000fe2000f8e10ff */
[----:B------:R-:W-:-:S04]  /*03d0*/  UISETP.NE.U32.AND UP1, UPT, UR6, 0x1, UPT ;  /* 0x000000010600788c */ /* 0x000fc8000bf25070 */
[----:B------:R-:W-:Y:S01]  /*03e0*/  LDS R5, [R4] ;  /* 0x0000000004057984 */ /* 0x000fe20000000800 */
[----:B------:R-:W-:-:S03]  /*03f0*/  USEL UR6, UR9, URZ, !UP1 ;  /* 0x000000ff09067287 */ /* 0x000fc6000c800000 */
[----:B------:R-:W1:Y:S03]  /*0400*/  LDS R6, [R4+0x8] ;  /* 0x0000080004067984 */ /* 0x000e660000000800 */
[----:B------:R-:W-:Y:S01]  /*0410*/  VIADD R7, R2, UR6 ;  /* 0x0000000602077c36 */ /* 0x000fe20008000000 */
[----:B------:R-:W2:Y:S01]  /*0420*/  LDS R8, [R4+0x4] ;  /* 0x0000040004087984 */ /* 0x000ea20000000800 */
[----:B-1----:R-:W-:-:S03]  /*0430*/  FADD R5, R5, R6 ;  /* 0x0000000605057221 */ /* 0x002fc60000000000 */
[----:B------:R-:W-:Y:S01]  /*0440*/  LEA R6, R7, UR5, 0x2 ;  /* 0x0000000507067c11 */ /* 0x000fe2000f8e10ff */
[----:B--2---:R-:W-:-:S04]  /*0450*/  FMUL R8, R3, R8 ;  /* 0x0000000803087220 */ /* 0x004fc80000400000 */
[----:B0-----:R-:W-:-:S05]  /*0460*/  FFMA R5, R5, UR14, R8 ;  /* 0x0000000e05057c23 */ /* 0x001fca0008000008 */
[----:B------:R1:W-:Y:S02]  /*0470*/  STS [R6+0x4], R5 ;  /* 0x0000040506007388 */ /* 0x0003e40000000800 */
.L_x_33:
[----:B0-----:R-:W-:Y:S05]  /*0480*/  BSYNC.RECONVERGENT B0 ;  /* 0x0000000000007941 */ /* 0x001fea0003800200 */
.L_x_32:
[----:B------:R-:W-:Y:S01]  /*0490*/  BAR.SYNC.DEFER_BLOCKING 0x0 ;  /* 0x0000000000007b1d */ /* 0x000fe20000010000 */
[----:B------:R-:W-:-:S05]  /*04a0*/  UIADD3 UR6, UPT, UPT, UR4, -0x1, URZ ;  /* 0xffffffff04067890 */ /* 0x000fca000fffe0ff */
[----:B------:R-:W-:Y:S07]  /*04b0*/  BRA.U UP0, `(.L_x_34) ;  /* 0xfffffffd008c7547 */ /* 0x000fee000b83ffff */
.L_x_31:
[----:B------:R-:W-:-:S09]  /*04c0*/  UISETP.GE.U32.AND UP0, UPT, UR8, 0x3, UPT ;  /* 0x000000030800788c */ /* 0x000fd2000bf06070 */
[----:B------:R-:W-:Y:S05]  /*04d0*/  BRA.U !UP0, `(.L_x_30) ;  /* 0x0000000108ec7547 */ /* 0x000fea000b800000 */
[----:B------:R-:W-:-:S04]  /*04e0*/  ULOP3.LUT UR6, UR4, 0x1, URZ, 0xc0, !UPT ;  /* 0x0000000104067892 */ /* 0x000fc8000f8ec0ff */
[----:B------:R-:W-:-:S04]  /*04f0*/  UISETP.NE.U32.AND UP0, UPT, UR6, 0x1, UPT ;  /* 0x000000010600788c */ /* 0x000fc8000bf05070 */
[----:B------:R-:W-:Y:S02]  /*0500*/  USEL UR7, UR9, URZ, !UP0 ;  /* 0x000000ff09077287 */ /* 0x000fe4000c000000 */
[----:B------:R-:W-:-:S04]  /*0510*/  USEL UR6, UR9, URZ, UP0 ;  /* 0x000000ff09067287 */ /* 0x000fc80008000000 */
[C---:B-1----:R-:W-:Y:S02]  /*0520*/  VIADD R5, R2.reuse, UR7 ;  /* 0x0000000702057c36 */ /* 0x042fe40008000000 */
[----:B------:R-:W-:-:S03]  /*0530*/  IADD3 R4, PT, PT, R2, UR6, RZ ;  /* 0x0000000602047c10 */ /* 0x000fc6000fffe0ff */
[----:B------:R-:W-:Y:S02]  /*0540*/  LEA R5, R5, UR5, 0x2 ;  /* 0x0000000505057c11 */ /* 0x000fe4000f8e10ff */
[----:B------:R-:W-:-:S07]  /*0550*/  LEA R4, R4, UR5, 0x2 ;  /* 0x0000000504047c11 */ /* 0x000fce000f8e10ff */
.L_x_35:
[----:B------:R-:W-:Y:S02]  /*0560*/  UIADD3 UR6, UPT, UPT, UR4, -0x1, URZ ;  /* 0xffffffff04067890 */ /* 0x000fe4000fffe0ff */
[----:B------:R-:W-:Y:S01]  /*0570*/  ISETP.LT.AND P1, PT, R11, UR4, PT ;  /* 0x000000040b007c0c */ /* 0x000fe2000bf21270 */
[----:B------:R-:W-:-:S03]  /*0580*/  UIADD3 UR7, UPT, UPT, UR4, -0x2, URZ ;  /* 0xfffffffe04077890 */ /* 0x000fc6000fffe0ff */
[----:B------:R-:W-:Y:S02]  /*0590*/  ISETP.LT.OR P1, PT, R9, UR6, P1 ;  /* 0x0000000609007c0c */ /* 0x000fe40008f21670 */
[----:B------:R-:W-:Y:S01]  /*05a0*/  ISETP.LT.AND P0, PT, R11, UR6, PT ;  /* 0x000000060b007c0c */ /* 0x000fe2000bf01270 */
[----:B------:R-:W-:Y:S02]  /*05b0*/  UIADD3 UR6, UPT, UPT, UR4, -0x3, URZ ;  /* 0xfffffffd04067890 */ /* 0x000fe4000fffe0ff */
[----:B------:R-:W-:Y:S01]  /*05c0*/  UIADD3 UR4, UPT, UPT, UR4, -0x4, URZ ;  /* 0xfffffffc04047890 */ /* 0x000fe2000fffe0ff */
[----:B------:R-:W-:-:S07]  /*05d0*/  ISETP.LT.OR P0, PT, R9, UR7, P0 ;  /* 0x0000000709007c0c */ /* 0x000fce0008701670 */
[----:B------:R-:W-:Y:S01]  /*05e0*/  @!P1 LDS R6, [R4] ;  /* 0x0000000004069984 */ /* 0x000fe20000000800 */
[----:B------:R-:W0:Y:S03]  /*05f0*/  @!P1 LDC R10, c[0x3][RZ] ;  /* 0x00c00000ff0a9b82 */ /* 0x000e260000000800 */
[----:B--2---:R-:W1:Y:S04]  /*0600*/  @!P1 LDS R7, [R4+0x8] ;  /* 0x0000080004079984 */ /* 0x004e680000000800 */
[----:B------:R-:W2:Y:S01]  /*0610*/  @!P1 LDS R8, [R4+0x4] ;  /* 0x0000040004089984 */ /* 0x000ea20000000800 */
[----:B------:R-:W3:Y:S01]  /*0620*/  @!P0 LDC R12, c[0x3][RZ] ;  /* 0x00c00000ff0c8b82 */ /* 0x000ee20000000800 */
[----:B-1----:R-:W-:Y:S01]  /*0630*/  @!P1 FADD R6, R6, R7 ;  /* 0x0000000706069221 */ /* 0x002fe20000000000 */
[----:B--2---:R-:W-:-:S04]  /*0640*/  @!P1 FMUL R7, R3, R8 ;  /* 0x0000000803079220 */ /* 0x004fc80000400000 */
[----:B0-----:R-:W-:-:S05]  /*0650*/  @!P1 FFMA R6, R6, R10, R7 ;  /* 0x0000000a06069223 */ /* 0x001fca0000000007 */
[----:B------:R-:W-:Y:S01]  /*0660*/  @!P1 STS [R5+0x4], R6 ;  /* 0x0000040605009388 */ /* 0x000fe20000000800 */
[----:B------:R-:W-:Y:S01]  /*0670*/  BAR.SYNC.DEFER_BLOCKING 0x0 ;  /* 0x0000000000007b1d */ /* 0x000fe20000010000 */
[----:B------:R-:W-:-:S04]  /*0680*/  ISETP.LT.AND P1, PT, R11, UR7, PT ;  /* 0x000000070b007c0c */ /* 0x000fc8000bf21270 */
[----:B------:R-:W-:Y:S01]  /*0690*/  ISETP.LT.OR P1, PT, R9, UR6, P1 ;  /* 0x0000000609007c0c */ /* 0x000fe20008f21670 */
[----:B------:R-:W-:Y:S04]  /*06a0*/  @!P0 LDS R7, [R5] ;  /* 0x0000000005078984 */ /* 0x000fe80000000800 */
[----:B------:R-:W0:Y:S04]  /*06b0*/  @!P0 LDS R8, [R5+0x8] ;  /* 0x0000080005088984 */ /* 0x000e280000000800 */
[----:B------:R-:W1:Y:S01]  /*06c0*/  @!P0 LDS R10, [R5+0x4] ;  /* 0x00000400050a8984 */ /* 0x000e620000000800 */
[----:B0-----:R-:W-:Y:S01]  /*06d0*/  @!P0 FADD R7, R7, R8 ;  /* 0x0000000807078221 */ /* 0x001fe20000000000 */
[----:B-1----:R-:W-:-:S04]  /*06e0*/  @!P0 FMUL R10, R3, R10 ;  /* 0x0000000a030a8220 */ /* 0x002fc80000400000 */
[----:B---3--:R-:W-:Y:S02]  /*06f0*/  @!P0 FFMA R7, R7, R12, R10 ;  /* 0x0000000c07078223 */ /* 0x008fe4000000000a */
[----:B------:R-:W0:Y:S03]  /*0700*/  @!P1 LDC R10, c[0x3][RZ] ;  /* 0x00c00000ff0a9b82 */ /* 0x000e260000000800 */
[----:B------:R-:W-:Y:S05]  /*0710*/  @!P0 STS [R4+0x4], R7 ;  /* 0x0000040704008388 */ /* 0x000fea0000000800 */
[----:B------:R-:W-:Y:S01]  /*0720*/  BAR.SYNC.DEFER_BLOCKING 0x0 ;  /* 0x0000000000007b1d */ /* 0x000fe20000010000 */
[----:B------:R-:W-:Y:S01]  /*0730*/  ISETP.LT.AND P0, PT, R11, UR6, PT ;  /* 0x000000060b007c0c */ /* 0x000fe2000bf01270 */
[----:B------:R-:W-:-:S03]  /*0740*/  UIADD3 UR6, UPT, UPT, UR4, 0x4, URZ ;  /* 0x0000000404067890 */ /* 0x000fc6000fffe0ff */
[----:B------:R-:W-:Y:S01]  /*0750*/  ISETP.LT.OR P0, PT, R9, UR4, P0 ;  /* 0x0000000409007c0c */ /* 0x000fe20008701670 */
[----:B------:R-:W-:-:S12]  /*0760*/  UISETP.GT.AND UP0, UPT, UR6, 0x6, UPT ;  /* 0x000000060600788c */ /* 0x000fd8000bf04270 */
[----:B------:R-:W1:Y:S01]  /*0770*/  @!P0 LDC R12, c[0x3][RZ] ;  /* 0x00c00000ff0c8b82 */ /* 0x000e620000000800 */
[----:B------:R-:W-:Y:S04]  /*0780*/  @!P1 LDS R6, [R4] ;  /* 0x0000000004069984 */ /* 0x000fe80000000800 */
[----:B------:R-:W2:Y:S04]  /*0790*/  @!P1 LDS R13, [R4+0x8] ;  /* 0x00000800040d9984 */ /* 0x000ea80000000800 */
[----:B------:R-:W3:Y:S01]  /*07a0*/  @!P1 LDS R8, [R4+0x4] ;  /* 0x0000040004089984 */ /* 0x000ee20000000800 */
[----:B--2---:R-:W-:Y:S01]  /*07b0*/  @!P1 FADD R6, R6, R13 ;  /* 0x0000000d06069221 */ /* 0x004fe20000000000 */
[----:B---3--:R-:W-:-:S04]  /*07c0*/  @!P1 FMUL R13, R3, R8 ;  /* 0x00000008030d9220 */ /* 0x008fc80000400000 */
[----:B0-----:R-:W-:-:S05]  /*07d0*/  @!P1 FFMA R6, R6, R10, R13 ;  /* 0x0000000a06069223 */ /* 0x001fca000000000d */
[----:B------:R-:W-:Y:S01]  /*07e0*/  @!P1 STS [R5+0x4], R6 ;  /* 0x0000040605009388 */ /* 0x000fe20000000800 */
[----:B------:R-:W-:Y:S06]  /*07f0*/  BAR.SYNC.DEFER_BLOCKING 0x0 ;  /* 0x0000000000007b1d */ /* 0x000fec0000010000 */
[----:B------:R-:W-:Y:S04]  /*0800*/  @!P0 LDS R7, [R5] ;  /* 0x0000000005078984 */ /* 0x000fe80000000800 */
[----:B------:R-:W0:Y:S04]  /*0810*/  @!P0 LDS R8, [R5+0x8] ;  /* 0x0000080005088984 */ /* 0x000e280000000800 */
[----:B------:R-:W2:Y:S01]  /*0820*/  @!P0 LDS R10, [R5+0x4] ;  /* 0x00000400050a8984 */ /* 0x000ea20000000800 */
[----:B0-----:R-:W-:Y:S01]  /*0830*/  @!P0 FADD R7, R7, R8 ;  /* 0x0000000807078221 */ /* 0x001fe20000000000 */
[----:B--2---:R-:W-:-:S04]  /*0840*/  @!P0 FMUL R10, R3, R10 ;  /* 0x0000000a030a8220 */ /* 0x004fc80000400000 */
[----:B-1----:R-:W-:-:S05]  /*0850*/  @!P0 FFMA R7, R7, R12, R10 ;  /* 0x0000000c07078223 */ /* 0x002fca000000000a */
[----:B------:R2:W-:Y:S01]  /*0860*/  @!P0 STS [R4+0x4], R7 ;  /* 0x0000040704008388 */ /* 0x0005e20000000800 */
[----:B------:R-:W-:Y:S06]  /*0870*/  BAR.SYNC.DEFER_BLOCKING 0x0 ;  /* 0x0000000000007b1d */ /* 0x000fec0000010000 */
[----:B------:R-:W-:Y:S05]  /*0880*/  BRA.U UP0, `(.L_x_35) ;  /* 0xfffffffd00347547 */ /* 0x000fea000b83ffff */
.L_x_30:
[----:B------:R-:W-:Y:S01]  /*0890*/  ISETP.NE.AND P0, PT, R0, RZ, PT ;  /* 0x000000ff0000720c */ /* 0x000fe20003f05270 */
[----:B--2---:R-:W2:Y:S01]  /*08a0*/  LDC R7, c[0x3][RZ] ;  /* 0x00c00000ff077b82 */ /* 0x004ea20000000800 */
[----:B0-----:R-:W-:Y:S01]  /*08b0*/  IADD3 R3, PT, PT, R2, UR9, RZ ;  /* 0x0000000902037c10 */ /* 0x001fe2000fffe0ff */
[----:B------:R-:W-:Y:S03]  /*08c0*/  BSSY.RECONVERGENT B0, `(.L_x_36) ;  /* 0x0000011000007945 */ /* 0x000fe60003800200 */
[----:B------:R-:W-:-:S05]  /*08d0*/  LEA R3, R3, UR5, 0x2 ;  /* 0x0000000503037c11 */ /* 0x000fca000f8e10ff */
[----:B-1----:R-:W0:Y:S04]  /*08e0*/  LDS R5, [R3+0x4] ;  /* 0x0000040003057984 */ /* 0x002e280000000800 */
[----:B------:R-:W1:Y:S01]  /*08f0*/  @!P0 LDS R4, [R3+0x8] ;  /* 0x0000080003048984 */ /* 0x000e620000000800 */
[----:B--2---:R-:W-:-:S04]  /*0900*/  FADD R6, R7, R7 ;  /* 0x0000000707067221 */ /* 0x004fc80000000000 */
[----:B------:R-:W-:-:S04]  /*0910*/  FADD R6, -R6, 1 ;  /* 0x3f80000006067421 */ /* 0x000fc80000000100 */
[----:B0-----:R-:W-:Y:S01]  /*0920*/  FMUL R6, R6, R5 ;  /* 0x0000000506067220 */ /* 0x001fe20000400000 */
[----:B-1----:R-:W-:Y:S01]  /*0930*/  @!P0 IMAD.MOV.U32 R5, RZ, RZ, R4 ;  /* 0x000000ffff058224 */ /* 0x002fe200078e0004 */
[----:B------:R-:W-:Y:S06]  /*0940*/  @!P0 BRA `(.L_x_37) ;  /* 0x0000000000208947 */ /* 0x000fec0003800000 */
[----:B------:R-:W-:Y:S01]  /*0950*/  IADD3 R3, PT, PT, R2, UR12, RZ ;  /* 0x0000000c02037c10 */ /* 0x000fe2000fffe0ff */
[----:B------:R-:W0:Y:S03]  /*0960*/  LDCU UR4, c[0x0][0x370] ;  /* 0x00006e00ff0477ac */ /* 0x000e260008000800 */
[----:B------:R-:W-:-:S05]  /*0970*/  LEA R3, R3, UR5, 0x2 ;  /* 0x0000000503037c11 */ /* 0x000fca000f8e10ff */
[----:B------:R-:W1:Y:S01]  /*0980*/  LDS R4, [R3+0x8] ;  /* 0x0000080003047984 */ /* 0x000e620000000800 */
[----:B0-----:R-:W-:-:S06]  /*0990*/  UIMAD UR4, UR12, UR4, -0x1 ;  /* 0xffffffff0c0474a4 */ /* 0x001fcc000f8e0204 */
[----:B------:R-:W-:-:S13]  /*09a0*/  ISETP.NE.AND P0, PT, R0, UR4, PT ;  /* 0x0000000400007c0c */ /* 0x000fda000bf05270 */
[----:B-1----:R-:W-:-:S06]  /*09b0*/  @!P0 IMAD.MOV.U32 R5, RZ, RZ, R4 ;  /* 0x000000ffff058224 */ /* 0x002fcc00078e0004 */
[----:B------:R0:W1:Y:S02]  /*09c0*/  @P0 LDS R5, [R3+0x10] ;  /* 0x0000100003050984 */ /* 0x0000640000000800 */
.L_x_37:
[----:B------:R-:W-:Y:S05]  /*09d0*/  BSYNC.RECONVERGENT B0 ;  /* 0x0000000000007941 */ /* 0x000fea0003800200 */
.L_x_36:
[----:B-1----:R-:W-:Y:S01]  /*09e0*/  FADD R5, R5, R4 ;  /* 0x0000000405057221 */ /* 0x002fe20000000000 */
[----:B------:R-:W-:Y:S02]  /*09f0*/  LEA R4, R2, UR5, 0x2 ;  /* 0x0000000502047c11 */ /* 0x000fe4000f8e10ff */
[----:B0-----:R-:W0:Y:S01]  /*0a00*/  LDC.64 R2, c[0x0][0x380] ;  /* 0x0000e000ff027b82 */ /* 0x001e220000000a00 */
[----:B------:R-:W-:-:S05]  /*0a10*/  FFMA R5, R5, R7, R6 ;  /* 0x0000000705057223 */ /* 0x000fca0000000006 */
[----:B------:R-:W-:Y:S02]  /*0a20*/  STS [R4], R5 ;  /* 0x0000000504007388 */ /* 0x000fe40000000800 */
[----:B------:R-:W-:Y:S01]  /*0a30*/  BAR.SYNC.DEFER_BLOCKING 0x0 ;  /* 0x0000000000007b1d */ /* 0x000fe20000010000 */
[----:B0-----:R-:W-:-:S05]  /*0a40*/  IMAD.WIDE R2, R0, 0x4, R2 ;  /* 0x0000000400027825 */ /* 0x001fca00078e0202 */
[----:B------:R-:W0:Y:S04]  /*0a50*/  LDS R7, [R4] ;  /* 0x0000000004077984 */ /* 0x000e280000000800 */
[----:B0-----:R-:W-:Y:S01]  /*0a60*/  STG.E desc[UR10][R2.64], R7 ;  /* 0x0000000702007986 */ /* 0x001fe2000c10190a */
[----:B------:R-:W-:Y:S05]  /*0a70*/  EXIT ;  /* 0x000000000000794d */ /* 0x000fea0003800000 */
.L_x_38:
        /* <DEDUP_REMOVED lines=16> */
.L_x_51:


//--------------------- .text._Z10upTrianglePKfPfS1_ --------------------------
	.section	.text._Z10upTrianglePKfPfS1_,"ax",@progbits
	.align	128
        .global         _Z10upTrianglePKfPfS1_
        .type           _Z10upTrianglePKfPfS1_,@function
        .size           _Z10upTrianglePKfPfS1_,(.L_x_52 - _Z10upTrianglePKfPfS1_)
        .other          _Z10upTrianglePKfPfS1_,@"STO_CUDA_ENTRY STV_DEFAULT"
_Z10upTrianglePKfPfS1_:
.text._Z10upTrianglePKfPfS1_:
[----:B------:R-:W-:Y:S01]  /*0000*/  LDC R1, c[0x0][0x37c] ;  /* 0x0000df00ff017b82 */ /* 0x000fe20000000800 */
[----:B------:R-:W0:Y:S07]  /*0010*/  S2R R2, SR_TID.X ;  /* 0x0000000000027919 */ /* 0x000e2e0000002100 */
[----:B------:R-:W0:Y:S01]  /*0020*/  S2UR UR4, SR_CTAID.X ;  /* 0x00000000000479c3 */ /* 0x000e220000002500 */
[----:B------:R-:W1:Y:S07]  /*0030*/  LDCU.64 UR6, c[0x0][0x358] ;  /* 0x00006b00ff0677ac */ /* 0x000e6e0008000a00 */
[----:B------:R-:W0:Y:S08]  /*0040*/  LDC R3, c[0x0][0x360] ;  /* 0x0000d800ff037b82 */ /* 0x000e300000000800 */
[----:B------:R-:W2:Y:S01]  /*0050*/  LDC.64 R6, c[0x0][0x380] ;  /* 0x0000e000ff067b82 */ /* 0x000ea20000000a00 */
[----:B0-----:R-:W-:-:S04]  /*0060*/  IMAD R0, R3, UR4, R2 ;  /* 0x0000000403007c24 */ /* 0x001fc8000f8e0202 */
[----:B--2---:R-:W-:-:S06]  /*0070*/  IMAD.WIDE R6, R0, 0x4, R6 ;  /* 0x0000000400067825 */ /* 0x004fcc00078e0206 */
[----:B-1----:R-:W2:Y:S01]  /*0080*/  LDG.E R7, desc[UR6][R6.64] ;  /* 0x0000000606077981 */ /* 0x002ea2000c1e1900 */
[----:B------:R-:W0:Y:S01]  /*0090*/  S2UR UR5, SR_CgaCtaId ;  /* 0x00000000000579c3 */ /* 0x000e220000008800 */
[----:B------:R-:W-:Y:S01]  /*00a0*/  UMOV UR4, 0x400 ;  /* 0x0000040000047882 */ /* 0x000fe20000000000 */
[----:B------:R-:W-:Y:S01]  /*00b0*/  ISETP.GE.U32.AND P0, PT, R3, 0x4, PT ;  /* 0x000000040300780c */ /* 0x000fe20003f06070 */
[----:B0-----:R-:W-:-:S06]  /*00c0*/  ULEA UR4, UR5, UR4, 0x18 ;  /* 0x0000000405047291 */ /* 0x001fcc000f8ec0ff */
[----:B------:R-:W-:-:S05]  /*00d0*/  LEA R4, R2, UR4, 0x2 ;  /* 0x0000000402047c11 */ /* 0x000fca000f8e10ff */
[----:B--2---:R0:W-:Y:S01]  /*00e0*/  STS [R4], R7 ;  /* 0x0000000704007388 */ /* 0x0041e20000000800 */
[----:B------:R-:W-:Y:S06]  /*00f0*/  BAR.SYNC.DEFER_BLOCKING 0x0 ;  /* 0x0000000000007b1d */ /* 0x000fec0000010000 */
[----:B------:R-:W-:Y:S05]  /*0100*/  @!P0 BRA `(.L_x_39) ;  /* 0x00000004008c8947 */ /* 0x000fea0003800000 */
[----:B------:R-:W1:Y:S01]  /*0110*/  LDC R6, c[0x3][RZ] ;  /* 0x00c00000ff067b82 */ /* 0x000e620000000800 */
[----:B------:R-:W-:Y:S01]  /*0120*/  SHF.R.U32.HI R5, RZ, 0x1, R3 ;  /* 0x00000001ff057819 */ /* 0x000fe20000011603 */
[----:B------:R-:W-:-:S04]  /*0130*/  HFMA2 R9, -RZ, RZ, 0, 5.9604644775390625e-08 ;  /* 0x00000001ff097431 */ /* 0x000fc800000001ff */
[----:B0-----:R-:W-:-:S05]  /*0140*/  VIADD R7, R5, 0xfffffffe ;  /* 0xfffffffe05077836 */ /* 0x001fca0000000000 */
[----:B------:R-:W-:Y:S01]  /*0150*/  ISETP.GE.U32.AND P0, PT, R7, 0x3, PT ;  /* 0x000000030700780c */ /* 0x000fe20003f06070 */
[----:B------:R-:W-:-:S05]  /*0160*/  VIADD R7, R5, 0xffffffff ;  /* 0xffffffff05077836 */ /* 0x000fca0000000000 */
[----:B------:R-:W-:Y:S01]  /*0170*/  LOP3.LUT R5, R7, 0x3, RZ, 0xc0, !PT ;  /* 0x0000000307057812 */ /* 0x000fe200078ec0ff */
[----:B-1----:R-:W-:-:S04]  /*0180*/  FADD R6, R6, R6 ;  /* 0x0000000606067221 */ /* 0x002fc80000000000 */
[----:B------:R-:W-:Y:S02]  /*0190*/  FADD R6, -R6, 1 ;  /* 0x3f80000006067421 */ /* 0x000fe40000000100 */
[----:B------:R-:W-:Y:S05]  /*01a0*/  @!P0 BRA `(.L_x_40) ;  /* 0x0000000000e88947 */ /* 0x000fea0003800000 */
[----:B------:R-:W-:Y:S01]  /*01b0*/  LOP3.LUT R7, R7, 0xfffffffc, RZ, 0xc0, !PT ;  /* 0xfffffffc07077812 */ /* 0x000fe200078ec0ff */
[C---:B------:R-:W-:Y:S01]  /*01c0*/  IMAD R8, R3.reuse, 0x4, R4 ;  /* 0x0000000403087824 */ /* 0x040fe200078e0204 */
[----:B------:R-:W-:Y:S01]  /*01d0*/  MOV R9, RZ ;  /* 0x000000ff00097202 */ /* 0x000fe20000000f00 */
[----:B------:R-:W-:-:S07]  /*01e0*/  VIADD R11, R3, 0xfffffffe ;  /* 0xfffffffe030b7836 */ /* 0x000fce0000000000 */
.L_x_41:
        /* <DEDUP_REMOVED lines=8> */
[----:B------:R-:W-:Y:S01]  /*0270*/  @!P1 LDS R10, [R4+-0x4] ;  /* 0xfffffc00040a9984 */ /* 0x000fe20000000800 */
        /* <DEDUP_REMOVED lines=11> */
[----:B------:R-:W-:Y:S02]  /*0330*/  ISETP.GE.U32.OR P1, PT, R2, R19, !P1 ;  /* 0x000000130200720c */ /* 0x000fe40004f26470 */
[C---:B------:R-:W-:Y:S01]  /*0340*/  IADD3 R19, PT, PT, R11.reuse, -0x2, RZ ;  /* 0xfffffffe0b137810 */ /* 0x040fe20007ffe0ff */
[----:B------:R-:W-:Y:S01]  /*0350*/  VIADD R11, R11, 0xfffffffc ;  /* 0xfffffffc0b0b7836 */ /* 0x000fe20000000000 */
[----:B------:R-:W-:Y:S04]  /*0360*/  @!P0 LDS R10, [R8+-0x4] ;  /* 0xfffffc00080a8984 */ /* 0x000fe80000000800 */
        /* <DEDUP_REMOVED lines=8> */
[----:B------:R-:W-:-:S04]  /*03f0*/  ISETP.GE.U32.AND P0, PT, R2, R9, PT ;  /* 0x000000090200720c */ /* 0x000fc80003f06070 */
[----:B------:R-:W-:Y:S01]  /*0400*/  ISETP.GE.U32.OR P0, PT, R2, R19, !P0 ;  /* 0x000000130200720c */ /* 0x000fe20004706470 */
        /* <DEDUP_REMOVED lines=18> */
[----:B0-----:R-:W-:Y:S05]  /*0530*/  @P0 BRA `(.L_x_41) ;  /* 0xfffffffc002c0947 */ /* 0x001fea000383ffff */
[----:B------:R-:W-:-:S07]  /*0540*/  VIADD R9, R9, 0x1 ;  /* 0x0000000109097836 */ /* 0x000fce0000000000 */
.L_x_40:
[----:B------:R-:W-:-:S13]  /*0550*/  ISETP.NE.AND P0, PT, R5, RZ, PT ;  /* 0x000000ff0500720c */ /* 0x000fda0003f05270 */
[----:B------:R-:W-:Y:S05]  /*0560*/  @!P0 BRA `(.L_x_39) ;  /* 0x0000000000748947 */ /* 0x000fea0003800000 */
[----:B------:R-:W-:Y:S01]  /*0570*/  IADD3 R7, PT, PT, -R5, RZ, RZ ;  /* 0x000000ff05077210 */ /* 0x000fe20007ffe1ff */
[----:B------:R-:W-:Y:S01]  /*0580*/  IMAD.IADD R5, R3, 0x1, -R9 ;  /* 0x0000000103057824 */ /* 0x000fe200078e0a09 */
[----:B------:R-:W0:Y:S06]  /*0590*/  LDCU UR5, c[0x3][URZ] ;  /* 0x00c00000ff0577ac */ /* 0x000e2c0008000800 */
.L_x_44:
[C---:B------:R-:W-:Y:S01]  /*05a0*/  ISETP.GE.U32.AND P0, PT, R2.reuse, R9, PT ;  /* 0x000000090200720c */ /* 0x040fe20003f06070 */
[----:B------:R-:W-:Y:S03]  /*05b0*/  BSSY.RECONVERGENT B0, `(.L_x_42) ;  /* 0x0000012000007945 */ /* 0x000fe60003800200 */
[----:B------:R-:W-:-:S13]  /*05c0*/  ISETP.GE.U32.OR P0, PT, R2, R5, !P0 ;  /* 0x000000050200720c */ /* 0x000fda0004706470 */
[----:B-1----:R-:W-:Y:S05]  /*05d0*/  @P0 BRA `(.L_x_43) ;  /* 0x00000000003c0947 */ /* 0x002fea0003800000 */
[----:B------:R-:W-:-:S05]  /*05e0*/  LOP3.LUT R8, R9, 0x1, RZ, 0xc, !PT ;  /* 0x0000000109087812 */ /* 0x000fca00078e0cff */
[----:B------:R-:W-:Y:S01]  /*05f0*/  IMAD R11, R8, R3, RZ ;  /* 0x00000003080b7224 */ /* 0x000fe200078e02ff */
[----:B------:R-:W-:-:S03]  /*0600*/  LOP3.LUT R8, R9, 0x1, RZ, 0xc0, !PT ;  /* 0x0000000109087812 */ /* 0x000fc600078ec0ff */
[----:B------:R-:W-:Y:S01]  /*0610*/  IMAD R11, R11, 0x4, R4 ;  /* 0x000000040b0b7824 */ /* 0x000fe200078e0204 */
[----:B------:R-:W-:Y:S02]  /*0620*/  ISETP.NE.U32.AND P0, PT, R8, 0x1, PT ;  /* 0x000000010800780c */ /* 0x000fe40003f05070 */
[----:B------:R-:W-:Y:S02]  /*0630*/  SHF.L.U32 R8, R3, 0x2, RZ ;  /* 0x0000000203087819 */ /* 0x000fe400000006ff */
[----:B------:R-:W-:Y:S02]  /*0640*/  LDS R10, [R11+-0x4] ;  /* 0xfffffc000b0a7984 */ /* 0x000fe40000000800 */
[----:B------:R-:W-:Y:S02]  /*0650*/  SEL R17, R8, RZ, !P0 ;  /* 0x000000ff08117207 */ /* 0x000fe40004000000 */
[----:B------:R-:W1:Y:S03]  /*0660*/  LDS R13, [R11+0x4] ;  /* 0x000004000b0d7984 */ /* 0x000e660000000800 */
[----:B------:R-:W-:Y:S01]  /*0670*/  IMAD.IADD R17, R4, 0x1, R17 ;  /* 0x0000000104117824 */ /* 0x000fe200078e0211 */
[----:B------:R-:W2:Y:S01]  /*0680*/  LDS R15, [R11] ;  /* 0x000000000b0f7984 */ /* 0x000ea20000000800 */
[----:B-1----:R-:W-:Y:S01]  /*0690*/  FADD R10, R10, R13 ;  /* 0x0000000d0a0a7221 */ /* 0x002fe20000000000 */
[----:B--2---:R-:W-:-:S04]  /*06a0*/  FMUL R15, R6, R15 ;  /* 0x0000000f060f7220 */ /* 0x004fc80000400000 */
[----:B0-----:R-:W-:-:S05]  /*06b0*/  FFMA R10, R10, UR5, R15 ;  /* 0x000000050a0a7c23 */ /* 0x001fca000800000f */
[----:B------:R1:W-:Y:S02]  /*06c0*/  STS [R17], R10 ;  /* 0x0000000a11007388 */ /* 0x0003e40000000800 */
.L_x_43:
[----:B0-----:R-:W-:Y:S05]  /*06d0*/  BSYNC.RECONVERGENT B0 ;  /* 0x0000000000007941 */ /* 0x001fea0003800200 */
.L_x_42:
[----:B------:R-:W-:Y:S01]  /*06e0*/  VIADD R7, R7, 0x1 ;  /* 0x0000000107077836 */ /* 0x000fe20000000000 */
[----:B------:R-:W-:Y:S01]  /*06f0*/  BAR.SYNC.DEFER_BLOCKING 0x0 ;  /* 0x0000000000007b1d */ /* 0x000fe20000010000 */
[----:B------:R-:W-:Y:S01]  /*0700*/  IADD3 R5, PT, PT, R5, -0x1, RZ ;  /* 0xffffffff05057810 */ /* 0x000fe20007ffe0ff */
[----:B------:R-:W-:Y:S02]  /*0710*/  VIADD R9, R9, 0x1 ;  /* 0x0000000109097836 */ /* 0x000fe40000000000 */
[----:B------:R-:W-:-:S13]  /*0720*/  ISETP.NE.AND P0, PT, R7, RZ, PT ;  /* 0x000000ff0700720c */ /* 0x000fda0003f05270 */
[----:B------:R-:W-:Y:S05]  /*0730*/  @P0 BRA `(.L_x_44) ;  /* 0xfffffffc00980947 */ /* 0x000fea000383ffff */
.L_x_39:
[C---:B------:R-:W-:Y:S02]  /*0740*/  SHF.L.U32 R5, R2.reuse, 0x1e, RZ ;  /* 0x0000001e02057819 */ /* 0x040fe400000006ff */
[----:B0-----:R-:W-:Y:S02]  /*0750*/  SHF.R.U32.HI R4, RZ, 0x1, R2 ;  /* 0x00000001ff047819 */ /* 0x001fe40000011602 */
[----:B------:R-:W-:Y:S02]  /*0760*/  LOP3.LUT R6, R2, 0x1, RZ, 0xc0, !PT ;  /* 0x0000000102067812 */ /* 0x000fe400078ec0ff */
[----:B------:R-:W-:Y:S02]  /*0770*/  SHF.R.S32.HI R2, RZ, 0x1f, R5 ;  /* 0x0000001fff027819 */ /* 0x000fe40000011405 */
[-C--:B------:R-:W-:Y:S02]  /*0780*/  IADD3 R8, PT, PT, -R4, R3.reuse, R6 ;  /* 0x0000000304087210 */ /* 0x080fe40007ffe106 */
[----:B------:R-:W-:-:S02]  /*0790*/  LOP3.LUT R5, R2, R3, RZ, 0xc0, !PT ;  /* 0x0000000302057212 */ /* 0x000fc400078ec0ff */
[----:B------:R-:W0:Y:S02]  /*07a0*/  LDC R2, c[0x0][0x370] ;  /* 0x0000dc00ff027b82 */ /* 0x000e240000000800 */
[C---:B------:R-:W-:Y:S01]  /*07b0*/  IADD3 R4, PT, PT, R5.reuse, R6, R4 ;  /* 0x0000000605047210 */ /* 0x040fe20007ffe004 */
[----:B------:R-:W-:-:S03]  /*07c0*/  IMAD.IADD R8, R5, 0x1, R8 ;  /* 0x0000000105087824 */ /* 0x000fc600078e0208 */
[----:B-1----:R-:W-:Y:S02]  /*07d0*/  LEA R10, R4, UR4, 0x2 ;  /* 0x00000004040a7c11 */ /* 0x002fe4000f8e10ff */
[----:B------:R-:W-:Y:S01]  /*07e0*/  LEA R8, R8, UR4, 0x2 ;  /* 0x0000000408087c11 */ /* 0x000fe2000f8e10ff */
[----:B------:R-:W1:Y:S02]  /*07f0*/  LDC.64 R4, c[0x0][0x388] ;  /* 0x0000e200ff047b82 */ /* 0x000e640000000a00 */
[----:B------:R-:W-:Y:S04]  /*0800*/  LDS R11, [R10] ;  /* 0x000000000a0b7984 */ /* 0x000fe80000000800 */
[----:B------:R-:W2:Y:S02]  /*0810*/  LDS R9, [R8+-0x8] ;  /* 0xfffff80008097984 */ /* 0x000ea40000000800 */
[----:B------:R-:W3:Y:S01]  /*0820*/  LDC.64 R6, c[0x0][0x390] ;  /* 0x0000e400ff067b82 */ /* 0x000ee20000000a00 */
[----:B0-----:R-:W-:Y:S01]  /*0830*/  IMAD R2, R3, R2, -0x1 ;  /* 0xffffffff03027424 */ /* 0x001fe200078e0202 */
[----:B------:R-:W-:-:S04]  /*0840*/  IADD3 R3, PT, PT, R0, R3, RZ ;  /* 0x0000000300037210 */ /* 0x000fc80007ffe0ff */
[----:B------:R-:W-:-:S05]  /*0850*/  LOP3.LUT R3, R3, R2, RZ, 0xc0, !PT ;  /* 0x0000000203037212 */ /* 0x000fca00078ec0ff */
[----:B-1----:R-:W-:-:S04]  /*0860*/  IMAD.WIDE R2, R3, 0x4, R4 ;  /* 0x0000000403027825 */ /* 0x002fc800078e0204 */
[----:B---3--:R-:W-:Y:S01]  /*0870*/  IMAD.WIDE R4, R0, 0x4, R6 ;  /* 0x0000000400047825 */ /* 0x008fe200078e0206 */
[----:B--2---:R-:W-:Y:S04]  /*0880*/  STG.E desc[UR6][R2.64], R9 ;  /* 0x0000000902007986 */ /* 0x004fe8000c101906 */
[----:B------:R-:W-:Y:S01]  /*0890*/  STG.E desc[UR6][R4.64], R11 ;  /* 0x0000000b04007986 */ /* 0x000fe2000c101906 */
[----:B------:R-:W-:Y:S05]  /*08a0*/  EXIT ;  /* 0x000000000000794d */ /* 0x000fea0003800000 */
.L_x_45:
        /* <DEDUP_REMOVED lines=13> */
.L_x_52:


//--------------------- .text._Z11classicHeatPfS_ --------------------------
	.section	.text._Z11classicHeatPfS_,"ax",@progbits
	.align	128
        .global         _Z11classicHeatPfS_
        .type           _Z11classicHeatPfS_,@function
        .size           _Z11classicHeatPfS_,(.L_x_53 - _Z11classicHeatPfS_)
        .other          _Z11classicHeatPfS_,@"STO_CUDA_ENTRY STV_DEFAULT"
_Z11classicHeatPfS_:
.text._Z11classicHeatPfS_:
[----:B------:R-:W-:Y:S01]  /*0000*/  LDC R1, c[0x0][0x37c] ;  /* 0x0000df00ff017b82 */ /* 0x000fe20000000800 */
[----:B------:R-:W0:Y:S01]  /*0010*/  S2R R7, SR_CTAID.X ;  /* 0x0000000000077919 */ /* 0x000e220000002500 */
[----:B------:R-:W0:Y:S01]  /*0020*/  LDCU UR5, c[0x0][0x360] ;  /* 0x00006c00ff0577ac */ /* 0x000e220008000800 */
[----:B------:R-:W0:Y:S01]  /*0030*/  S2R R0, SR_TID.X ;  /* 0x0000000000007919 */ /* 0x000e220000002100 */
[----:B------:R-:W1:Y:S01]  /*0040*/  LDCU.64 UR6, c[0x0][0x358] ;  /* 0x00006b00ff0677ac */ /* 0x000e620008000a00 */
[----:B0-----:R-:W-:-:S05]  /*0050*/  IMAD R7, R7, UR5, R0 ;  /* 0x0000000507077c24 */ /* 0x001fca000f8e0200 */
[----:B------:R-:W-:-:S13]  /*0060*/  ISETP.NE.AND P0, PT, R7, RZ, PT ;  /* 0x000000ff0700720c */ /* 0x000fda0003f05270 */
[----:B-1----:R-:W-:Y:S05]  /*0070*/  @P0 BRA `(.L_x_46) ;  /* 0x0000000000300947 */ /* 0x002fea0003800000 */
[----:B------:R-:W0:Y:S08]  /*0080*/  LDC.64 R4, c[0x0][0x380] ;  /* 0x0000e000ff047b82 */ /* 0x000e300000000a00 */
[----:B------:R-:W1:Y:S01]  /*0090*/  LDC R8, c[0x3][RZ] ;  /* 0x00c00000ff087b82 */ /* 0x000e620000000800 */
[----:B0-----:R-:W2:Y:S04]  /*00a0*/  LDG.E R0, desc[UR6][R4.64+0x4] ;  /* 0x0000040604007981 */ /* 0x001ea8000c1e1900 */
[----:B------:R-:W3:Y:S03]  /*00b0*/  LDG.E R6, desc[UR6][R4.64] ;  /* 0x0000000604067981 */ /* 0x000ee6000c1e1900 */
[----:B------:R-:W0:Y:S01]  /*00c0*/  LDC.64 R2, c[0x0][0x388] ;  /* 0x0000e200ff027b82 */ /* 0x000e220000000a00 */
[----:B-1----:R-:W-:-:S04]  /*00d0*/  FADD R7, R8, R8 ;  /* 0x0000000808077221 */ /* 0x002fc80000000000 */
[----:B------:R-:W-:Y:S01]  /*00e0*/  FADD R7, -R7, 1 ;  /* 0x3f80000007077421 */ /* 0x000fe20000000100 */
[----:B--2---:R-:W-:-:S03]  /*00f0*/  FADD R0, R0, R0 ;  /* 0x0000000000007221 */ /* 0x004fc60000000000 */
[----:B---3--:R-:W-:-:S04]  /*0100*/  FMUL R7, R6, R7 ;  /* 0x0000000706077220 */ /* 0x008fc80000400000 */
[----:B------:R-:W-:-:S05]  /*0110*/  FFMA R7, R0, R8, R7 ;  /* 0x0000000800077223 */ /* 0x000fca0000000007 */
[----:B0-----:R-:W-:Y:S01]  /*0120*/  STG.E desc[UR6][R2.64], R7 ;  /* 0x0000000702007986 */ /* 0x001fe2000c101906 */
[----:B------:R-:W-:Y:S05]  /*0130*/  EXIT ;  /* 0x000000000000794d */ /* 0x000fea0003800000 */
.L_x_46:
[----:B------:R-:W0:Y:S02]  /*0140*/  LDCU UR4, c[0x0][0x370] ;  /* 0x00006e00ff0477ac */ /* 0x000e240008000800 */
[----:B0-----:R-:W-:-:S06]  /*0150*/  UIMAD UR4, UR5, UR4, -0x1 ;  /* 0xffffffff050474a4 */ /* 0x001fcc000f8e0204 */
[----:B------:R-:W-:-:S13]  /*0160*/  ISETP.NE.AND P0, PT, R7, UR4, PT ;  /* 0x0000000407007c0c */ /* 0x000fda000bf05270 */
[----:B------:R-:W-:Y:S05]  /*0170*/  @P0 BRA `(.L_x_47) ;  /* 0x0000000000380947 */ /* 0x000fea0003800000 */
[----:B------:R-:W0:Y:S08]  /*0180*/  LDC.64 R2, c[0x0][0x380] ;  /* 0x0000e000ff027b82 */ /* 0x000e300000000a00 */
[----:B------:R-:W1:Y:S08]  /*0190*/  LDC R8, c[0x3][RZ] ;  /* 0x00c00000ff087b82 */ /* 0x000e700000000800 */
[----:B------:R-:W2:Y:S01]  /*01a0*/  LDC.64 R4, c[0x0][0x388] ;  /* 0x0000e200ff047b82 */ /* 0x000ea20000000a00 */
[----:B0-----:R-:W-:-:S05]  /*01b0*/  IMAD.WIDE R2, R7, 0x4, R2 ;  /* 0x0000000407027825 */ /* 0x001fca00078e0202 */
[----:B------:R-:W3:Y:S04]  /*01c0*/  LDG.E R6, desc[UR6][R2.64] ;  /* 0x0000000602067981 */ /* 0x000ee8000c1e1900 */
[----:B------:R-:W4:Y:S01]  /*01d0*/  LDG.E R0, desc[UR6][R2.64+-0x4] ;  /* 0xfffffc0602007981 */ /* 0x000f22000c1e1900 */
[----:B-1----:R-:W-:-:S04]  /*01e0*/  FADD R9, R8, R8 ;  /* 0x0000000808097221 */ /* 0x002fc80000000000 */
[----:B------:R-:W-:Y:S01]  /*01f0*/  FADD R9, -R9, 1 ;  /* 0x3f80000009097421 */ /* 0x000fe20000000100 */
[----:B--2---:R-:W-:-:S04]  /*0200*/  IMAD.WIDE R4, R7, 0x4, R4 ;  /* 0x0000000407047825 */ /* 0x004fc800078e0204 */
[----:B---3--:R-:W-:Y:S01]  /*0210*/  FMUL R9, R9, R6 ;  /* 0x0000000609097220 */ /* 0x008fe20000400000 */
[----:B----4-:R-:W-:-:S04]  /*0220*/  FADD R0, R0, R0 ;  /* 0x0000000000007221 */ /* 0x010fc80000000000 */
[----:B------:R-:W-:-:S05]  /*0230*/  FFMA R9, R0, R8, R9 ;  /* 0x0000000800097223 */ /* 0x000fca0000000009 */
[----:B------:R-:W-:Y:S01]  /*0240*/  STG.E desc[UR6][R4.64], R9 ;  /* 0x0000000904007986 */ /* 0x000fe2000c101906 */
[----:B------:R-:W-:Y:S05]  /*0250*/  EXIT ;  /* 0x000000000000794d */ /* 0x000fea0003800000 */
.L_x_47:
[----:B------:R-:W0:Y:S08]  /*0260*/  LDC.64 R2, c[0x0][0x380] ;  /* 0x0000e000ff027b82 */ /* 0x000e300000000a00 */
[----:B------:R-:W1:Y:S08]  /*0270*/  LDC R8, c[0x3][RZ] ;  /* 0x00c00000ff087b82 */ /* 0x000e700000000800 */
[----:B------:R-:W2:Y:S01]  /*0280*/  LDC.64 R4, c[0x0][0x388] ;  /* 0x0000e200ff047b82 */ /* 0x000ea20000000a00 */
[----:B0-----:R-:W-:-:S05]  /*0290*/  IMAD.WIDE R2, R7, 0x4, R2 ;  /* 0x0000000407027825 */ /* 0x001fca00078e0202 */
[----:B------:R-:W3:Y:S04]  /*02a0*/  LDG.E R0, desc[UR6][R2.64+-0x4] ;  /* 0xfffffc0602007981 */ /* 0x000ee8000c1e1900 */
[----:B------:R-:W3:Y:S04]  /*02b0*/  LDG.E R9, desc[UR6][R2.64+0x4] ;  /* 0x0000040602097981 */ /* 0x000ee8000c1e1900 */
[----:B------:R-:W4:Y:S01]  /*02c0*/  LDG.E R6, desc[UR6][R2.64] ;  /* 0x0000000602067981 */ /* 0x000f22000c1e1900 */
[----:B-1----:R-:W-:Y:S01]  /*02d0*/  FADD R10, R8, R8 ;  /* 0x00000008080a7221 */ /* 0x002fe20000000000 */
[----:B--2---:R-:W-:-:S04]  /*02e0*/  IMAD.WIDE R4, R7, 0x4, R4 ;  /* 0x0000000407047825 */ /* 0x004fc800078e0204 */
[----:B------:R-:W-:Y:S01]  /*02f0*/  FADD R11, -R10, 1 ;  /* 0x3f8000000a0b7421 */ /* 0x000fe20000000100 */
[----:B---3--:R-:W-:-:S03]  /*0300*/  FADD R0, R0, R9 ;  /* 0x0000000900007221 */ /* 0x008fc60000000000 */
[----:B----4-:R-:W-:-:S04]  /*0310*/  FMUL R9, R11, R6 ;  /* 0x000000060b097220 */ /* 0x010fc80000400000 */
[----:B------:R-:W-:-:S05]  /*0320*/  FFMA R9, R0, R8, R9 ;  /* 0x0000000800097223 */ /* 0x000fca0000000009 */
[----:B------:R-:W-:Y:S01]  /*0330*/  STG.E desc[UR6][R4.64], R9 ;  /* 0x0000000904007986 */ /* 0x000fe2000c101906 */
[----:B------:R-:W-:Y:S05]  /*0340*/  EXIT ;  /* 0x000000000000794d */ /* 0x000fea0003800000 */
.L_x_48:
        /* <DEDUP_REMOVED lines=11> */
.L_x_53:


//--------------------- .nv.shared._Z12splitDiamondPKfS0_PfS1_ --------------------------
	.section	.nv.shared._Z12splitDiamondPKfS0_PfS1_,"aw",@nobits
	.sectionflags	@""
	.align	16
	.zero		1024


//--------------------- .nv.shared.reserved.0     --------------------------
	.section	.nv.shared.reserved.0,"aw",@nobits
	.weak		__nv_reservedSMEM_offset_0_alias
	.size		__nv_reservedSMEM_offset_0_alias, 0, 64
	.other		__nv_reservedSMEM_offset_0_alias,@"STO_CUDA_RESERVED_SHARED STV_DEFAULT"
__nv_reservedSMEM_offset_0_alias:
	.zero		0
	.zero		64


//--------------------- .nv.shared._Z12wholeDiamondPKfS0_PfS1_b --------------------------
	.section	.nv.shared._Z12wholeDiamondPKfS0_PfS1_b,"aw",@nobits
	.sectionflags	@""
	.align	16
	.zero		1024


//--------------------- .nv.shared._Z12downTrianglePfPKfS1_ --------------------------
	.section	.nv.shared._Z12downTrianglePfPKfS1_,"aw",@nobits
	.sectionflags	@""
	.align	16
	.zero		1024


//--------------------- .nv.shared._Z10upTrianglePKfPfS1_ --------------------------
	.section	.nv.shared._Z10upTrianglePKfPfS1_,"aw",@nobits
	.sectionflags	@""
	.align	16
	.zero		1024


//--------------------- .nv.shared._Z11classicHeatPfS_ --------------------------
	.section	.nv.shared._Z11classicHeatPfS_,"aw",@nobits
	.sectionflags	@""
	.align	16
	.zero		1024


//--------------------- .nv.constant0._Z12splitDiamondPKfS0_PfS1_ --------------------------
	.section	.nv.constant0._Z12splitDiamondPKfS0_PfS1_,"a",@progbits
	.sectionflags	@""
	.align	4
.nv.constant0._Z12splitDiamondPKfS0_PfS1_:
	.zero		928


//--------------------- .nv.constant0._Z12wholeDiamondPKfS0_PfS1_b --------------------------
	.section	.nv.constant0._Z12wholeDiamondPKfS0_PfS1_b,"a",@progbits
	.sectionflags	@""
	.align	4
.nv.constant0._Z12wholeDiamondPKfS0_PfS1_b:
	.zero		929


//--------------------- .nv.constant0._Z12downTrianglePfPKfS1_ --------------------------
	.section	.nv.constant0._Z12downTrianglePfPKfS1_,"a",@progbits
	.sectionflags	@""
	.align	4
.nv.constant0._Z12downTrianglePfPKfS1_:
	.zero		920


//--------------------- .nv.constant0._Z10upTrianglePKfPfS1_ --------------------------
	.section	.nv.constant0._Z10upTrianglePKfPfS1_,"a",@progbits
	.sectionflags	@""
	.align	4
.nv.constant0._Z10upTrianglePKfPfS1_:
	.zero		920


//--------------------- .nv.constant0._Z11classicHeatPfS_ --------------------------
	.section	.nv.constant0._Z11classicHeatPfS_,"a",@progbits
	.sectionflags	@""
	.align	4
.nv.constant0._Z11classicHeatPfS_:
	.zero		912


//--------------------- SYMBOLS --------------------------

	.type		.nv.reservedSmem.offset0,@object
	.size		.nv.reservedSmem.offset0,0x4
	.type		.nv.reservedSmem.cap,@object
	.size		.nv.reservedSmem.cap,0x4
